//
// Generated by NVIDIA NVVM Compiler
//
// Compiler Build ID: CL-36424714
// Cuda compilation tools, release 13.0, V13.0.88
// Based on NVVM 20.0.0
//

.version 9.0
.target sm_100
.address_size 64

	// .globl	_Z15evaluate_kernelPPKdPdPS2_i
.func  (.param .align 16 .b8 func_retval0[16]) __internal_trig_reduction_slowpathd
(
	.param .b64 __internal_trig_reduction_slowpathd_param_0
)
;
.const .align 4 .b8 nnz_in[4] = {19};
.const .align 4 .b8 nnz_out[4] = {3};
.const .align 4 .u32 n_w = 35;
.global .align 8 .b8 __cudart_i2opi_d[144] = {8, 93, 141, 31, 177, 95, 251, 107, 234, 146, 82, 138, 247, 57, 7, 61, 123, 241, 229, 235, 199, 186, 39, 117, 45, 234, 95, 158, 102, 63, 70, 79, 183, 9, 203, 39, 207, 126, 54, 109, 31, 109, 10, 90, 139, 17, 47, 239, 15, 152, 5, 222, 255, 151, 248, 31, 59, 40, 249, 189, 139, 95, 132, 156, 244, 57, 83, 131, 57, 214, 145, 57, 65, 126, 95, 180, 38, 112, 156, 233, 132, 68, 187, 46, 245, 53, 130, 232, 62, 167, 41, 177, 28, 235, 29, 254, 28, 146, 209, 9, 234, 46, 73, 6, 224, 210, 77, 66, 58, 110, 36, 183, 97, 197, 187, 222, 171, 99, 81, 254, 65, 144, 67, 60, 153, 149, 98, 219, 192, 221, 52, 245, 209, 87, 39, 252, 41, 21, 68, 78, 110, 131, 249, 162};
.global .align 16 .b8 __cudart_sin_cos_coeffs[128] = {70, 210, 176, 44, 241, 229, 90, 190, 146, 227, 172, 105, 227, 29, 199, 62, 161, 98, 219, 25, 160, 1, 42, 191, 24, 8, 17, 17, 17, 17, 129, 63, 84, 85, 85, 85, 85, 85, 197, 191, 0, 0, 0, 0, 0, 0, 0, 0, 0, 0, 0, 0, 0, 0, 0, 0, 100, 129, 253, 32, 131, 255, 168, 189, 40, 133, 239, 193, 167, 238, 33, 62, 217, 230, 6, 142, 79, 126, 146, 190, 233, 188, 221, 25, 160, 1, 250, 62, 71, 93, 193, 22, 108, 193, 86, 191, 81, 85, 85, 85, 85, 85, 165, 63, 0, 0, 0, 0, 0, 0, 224, 191, 0, 0, 0, 0, 0, 0, 240, 63};

.visible .entry _Z15evaluate_kernelPPKdPdPS2_i(
	.param .u64 .ptr .align 1 _Z15evaluate_kernelPPKdPdPS2_i_param_0,
	.param .u64 .ptr .align 1 _Z15evaluate_kernelPPKdPdPS2_i_param_1,
	.param .u64 .ptr .align 1 _Z15evaluate_kernelPPKdPdPS2_i_param_2,
	.param .u32 _Z15evaluate_kernelPPKdPdPS2_i_param_3
)
{
	.reg .pred 	%p<98>;
	.reg .b32 	%r<268>;
	.reg .b64 	%rd<199>;
	.reg .b64 	%fd<976>;

	ld.param.u64 	%rd4, [_Z15evaluate_kernelPPKdPdPS2_i_param_1];
	ld.param.u32 	%r99, [_Z15evaluate_kernelPPKdPdPS2_i_param_3];
	mov.u32 	%r100, %ctaid.x;
	mov.u32 	%r101, %ntid.x;
	mov.u32 	%r102, %tid.x;
	mad.lo.s32 	%r1, %r100, %r101, %r102;
	setp.ge.s32 	%p1, %r1, %r99;
	@%p1 bra 	$L__BB0_110;
	ld.param.u64 	%rd191, [_Z15evaluate_kernelPPKdPdPS2_i_param_0];
	ld.const.u32 	%r103, [n_w];
	cvta.to.global.u64 	%rd6, %rd4;
	cvta.to.global.u64 	%rd1, %rd191;
	mul.lo.s32 	%r104, %r103, %r1;
	mul.wide.s32 	%rd7, %r104, 8;
	add.s64 	%rd2, %rd6, %rd7;
	mov.b64 	%rd8, 4607182418800017408;
	st.global.u64 	[%rd2], %rd8;
	ld.global.u64 	%rd9, [%rd1];
	ld.const.u32 	%r105, [nnz_in];
	mul.lo.s32 	%r2, %r105, %r1;
	mul.wide.s32 	%rd10, %r2, 8;
	add.s64 	%rd11, %rd9, %rd10;
	ld.f64 	%fd178, [%rd11+32];
	st.global.f64 	[%rd2+8], %fd178;
	add.f64 	%fd1, %fd178, %fd178;
	st.global.f64 	[%rd2+16], %fd1;
	mul.f64 	%fd179, %fd178, %fd1;
	st.global.f64 	[%rd2+24], %fd179;
	ld.global.u64 	%rd12, [%rd1];
	add.s64 	%rd13, %rd12, %rd10;
	ld.f64 	%fd180, [%rd13+40];
	add.f64 	%fd2, %fd180, %fd180;
	st.global.f64 	[%rd2+40], %fd2;
	mul.f64 	%fd181, %fd180, %fd2;
	st.global.f64 	[%rd2+32], %fd181;
	add.f64 	%fd182, %fd181, %fd179;
	mov.f64 	%fd183, 0d3FF0000000000000;
	sub.f64 	%fd3, %fd183, %fd182;
	st.global.f64 	[%rd2+48], %fd3;
	mov.b64 	%rd14, -4638466273595573402;
	st.global.u64 	[%rd2+56], %rd14;
	mov.b64 	%rd15, -4632084716760908384;
	st.global.u64 	[%rd2+64], %rd15;
	ld.global.u64 	%rd16, [%rd1];
	add.s64 	%rd17, %rd16, %rd10;
	ld.f64 	%fd4, [%rd17+136];
	st.global.f64 	[%rd2+72], %fd4;
	abs.f64 	%fd5, %fd4;
	setp.neu.f64 	%p2, %fd5, 0d7FF0000000000000;
	@%p2 bra 	$L__BB0_3;
	mov.f64 	%fd189, 0d0000000000000000;
	mul.rn.f64 	%fd941, %fd4, %fd189;
	mov.b32 	%r233, 1;
	bra.uni 	$L__BB0_6;
$L__BB0_3:
	mul.f64 	%fd184, %fd4, 0d3FE45F306DC9C883;
	cvt.rni.s32.f64 	%r232, %fd184;
	cvt.rn.f64.s32 	%fd185, %r232;
	fma.rn.f64 	%fd186, %fd185, 0dBFF921FB54442D18, %fd4;
	fma.rn.f64 	%fd187, %fd185, 0dBC91A62633145C00, %fd186;
	fma.rn.f64 	%fd941, %fd185, 0dB97B839A252049C0, %fd187;
	setp.ltu.f64 	%p3, %fd5, 0d41E0000000000000;
	@%p3 bra 	$L__BB0_5;
	{ // callseq 0, 0
	.param .b64 param0;
	st.param.f64 	[param0], %fd4;
	.param .align 16 .b8 retval0[16];
	call.uni (retval0), 
	__internal_trig_reduction_slowpathd, 
	(
	param0
	);
	ld.param.f64 	%fd941, [retval0];
	ld.param.b32 	%r232, [retval0+8];
	} // callseq 0
$L__BB0_5:
	add.s32 	%r233, %r232, 1;
$L__BB0_6:
	shl.b32 	%r108, %r233, 6;
	cvt.u64.u32 	%rd18, %r108;
	and.b64  	%rd19, %rd18, 64;
	mov.u64 	%rd20, __cudart_sin_cos_coeffs;
	add.s64 	%rd21, %rd20, %rd19;
	mul.rn.f64 	%fd190, %fd941, %fd941;
	and.b32  	%r109, %r233, 1;
	setp.eq.b32 	%p4, %r109, 1;
	selp.f64 	%fd191, 0dBDA8FF8320FD8164, 0d3DE5DB65F9785EBA, %p4;
	ld.global.nc.v2.f64 	{%fd192, %fd193}, [%rd21];
	fma.rn.f64 	%fd194, %fd191, %fd190, %fd192;
	fma.rn.f64 	%fd195, %fd194, %fd190, %fd193;
	ld.global.nc.v2.f64 	{%fd196, %fd197}, [%rd21+16];
	fma.rn.f64 	%fd198, %fd195, %fd190, %fd196;
	fma.rn.f64 	%fd199, %fd198, %fd190, %fd197;
	ld.global.nc.v2.f64 	{%fd200, %fd201}, [%rd21+32];
	fma.rn.f64 	%fd202, %fd199, %fd190, %fd200;
	fma.rn.f64 	%fd203, %fd202, %fd190, %fd201;
	fma.rn.f64 	%fd204, %fd203, %fd941, %fd941;
	fma.rn.f64 	%fd205, %fd203, %fd190, 0d3FF0000000000000;
	selp.f64 	%fd206, %fd205, %fd204, %p4;
	and.b32  	%r110, %r233, 2;
	setp.eq.s32 	%p5, %r110, 0;
	mov.f64 	%fd207, 0d0000000000000000;
	sub.f64 	%fd208, %fd207, %fd206;
	selp.f64 	%fd11, %fd206, %fd208, %p5;
	st.global.f64 	[%rd2+80], %fd11;
	mov.b64 	%rd22, 4573997690149699972;
	st.global.u64 	[%rd2+88], %rd22;
	mov.b64 	%rd23, -4641834206068815185;
	st.global.u64 	[%rd2+96], %rd23;
	ld.global.u64 	%rd24, [%rd1];
	add.s64 	%rd26, %rd24, %rd10;
	ld.f64 	%fd12, [%rd26+144];
	abs.f64 	%fd13, %fd12;
	setp.neu.f64 	%p6, %fd13, 0d7FF0000000000000;
	@%p6 bra 	$L__BB0_8;
	mov.f64 	%fd214, 0d0000000000000000;
	mul.rn.f64 	%fd943, %fd12, %fd214;
	mov.b32 	%r235, 1;
	bra.uni 	$L__BB0_11;
$L__BB0_8:
	mul.f64 	%fd209, %fd12, 0d3FE45F306DC9C883;
	cvt.rni.s32.f64 	%r234, %fd209;
	cvt.rn.f64.s32 	%fd210, %r234;
	fma.rn.f64 	%fd211, %fd210, 0dBFF921FB54442D18, %fd12;
	fma.rn.f64 	%fd212, %fd210, 0dBC91A62633145C00, %fd211;
	fma.rn.f64 	%fd943, %fd210, 0dB97B839A252049C0, %fd212;
	setp.ltu.f64 	%p7, %fd13, 0d41E0000000000000;
	@%p7 bra 	$L__BB0_10;
	{ // callseq 1, 0
	.param .b64 param0;
	st.param.f64 	[param0], %fd12;
	.param .align 16 .b8 retval0[16];
	call.uni (retval0), 
	__internal_trig_reduction_slowpathd, 
	(
	param0
	);
	ld.param.f64 	%fd943, [retval0];
	ld.param.b32 	%r234, [retval0+8];
	} // callseq 1
$L__BB0_10:
	add.s32 	%r235, %r234, 1;
$L__BB0_11:
	setp.neu.f64 	%p8, %fd13, 0d7FF0000000000000;
	shl.b32 	%r113, %r235, 6;
	cvt.u64.u32 	%rd27, %r113;
	and.b64  	%rd28, %rd27, 64;
	add.s64 	%rd30, %rd20, %rd28;
	mul.rn.f64 	%fd215, %fd943, %fd943;
	and.b32  	%r114, %r235, 1;
	setp.eq.b32 	%p9, %r114, 1;
	selp.f64 	%fd216, 0dBDA8FF8320FD8164, 0d3DE5DB65F9785EBA, %p9;
	ld.global.nc.v2.f64 	{%fd217, %fd218}, [%rd30];
	fma.rn.f64 	%fd219, %fd216, %fd215, %fd217;
	fma.rn.f64 	%fd220, %fd219, %fd215, %fd218;
	ld.global.nc.v2.f64 	{%fd221, %fd222}, [%rd30+16];
	fma.rn.f64 	%fd223, %fd220, %fd215, %fd221;
	fma.rn.f64 	%fd224, %fd223, %fd215, %fd222;
	ld.global.nc.v2.f64 	{%fd225, %fd226}, [%rd30+32];
	fma.rn.f64 	%fd227, %fd224, %fd215, %fd225;
	fma.rn.f64 	%fd228, %fd227, %fd215, %fd226;
	fma.rn.f64 	%fd229, %fd228, %fd943, %fd943;
	fma.rn.f64 	%fd230, %fd228, %fd215, 0d3FF0000000000000;
	selp.f64 	%fd231, %fd230, %fd229, %p9;
	and.b32  	%r115, %r235, 2;
	setp.eq.s32 	%p10, %r115, 0;
	mov.f64 	%fd232, 0d0000000000000000;
	sub.f64 	%fd233, %fd232, %fd231;
	selp.f64 	%fd19, %fd231, %fd233, %p10;
	mov.b64 	%rd31, -4633008225800216975;
	st.global.u64 	[%rd2+128], %rd31;
	@%p8 bra 	$L__BB0_13;
	mov.f64 	%fd239, 0d0000000000000000;
	mul.rn.f64 	%fd944, %fd12, %fd239;
	mov.b32 	%r236, 0;
	bra.uni 	$L__BB0_15;
$L__BB0_13:
	mul.f64 	%fd234, %fd12, 0d3FE45F306DC9C883;
	cvt.rni.s32.f64 	%r236, %fd234;
	cvt.rn.f64.s32 	%fd235, %r236;
	fma.rn.f64 	%fd236, %fd235, 0dBFF921FB54442D18, %fd12;
	fma.rn.f64 	%fd237, %fd235, 0dBC91A62633145C00, %fd236;
	fma.rn.f64 	%fd944, %fd235, 0dB97B839A252049C0, %fd237;
	setp.ltu.f64 	%p11, %fd13, 0d41E0000000000000;
	@%p11 bra 	$L__BB0_15;
	{ // callseq 2, 0
	.param .b64 param0;
	st.param.f64 	[param0], %fd12;
	.param .align 16 .b8 retval0[16];
	call.uni (retval0), 
	__internal_trig_reduction_slowpathd, 
	(
	param0
	);
	ld.param.f64 	%fd944, [retval0];
	ld.param.b32 	%r236, [retval0+8];
	} // callseq 2
$L__BB0_15:
	setp.neu.f64 	%p12, %fd5, 0d7FF0000000000000;
	shl.b32 	%r118, %r236, 6;
	cvt.u64.u32 	%rd32, %r118;
	and.b64  	%rd33, %rd32, 64;
	add.s64 	%rd35, %rd20, %rd33;
	mul.rn.f64 	%fd240, %fd944, %fd944;
	and.b32  	%r119, %r236, 1;
	setp.eq.b32 	%p13, %r119, 1;
	selp.f64 	%fd241, 0dBDA8FF8320FD8164, 0d3DE5DB65F9785EBA, %p13;
	ld.global.nc.v2.f64 	{%fd242, %fd243}, [%rd35];
	fma.rn.f64 	%fd244, %fd241, %fd240, %fd242;
	fma.rn.f64 	%fd245, %fd244, %fd240, %fd243;
	ld.global.nc.v2.f64 	{%fd246, %fd247}, [%rd35+16];
	fma.rn.f64 	%fd248, %fd245, %fd240, %fd246;
	fma.rn.f64 	%fd249, %fd248, %fd240, %fd247;
	ld.global.nc.v2.f64 	{%fd250, %fd251}, [%rd35+32];
	fma.rn.f64 	%fd252, %fd249, %fd240, %fd250;
	fma.rn.f64 	%fd253, %fd252, %fd240, %fd251;
	fma.rn.f64 	%fd254, %fd253, %fd944, %fd944;
	fma.rn.f64 	%fd255, %fd253, %fd240, 0d3FF0000000000000;
	selp.f64 	%fd256, %fd255, %fd254, %p13;
	and.b32  	%r120, %r236, 2;
	setp.eq.s32 	%p14, %r120, 0;
	mov.f64 	%fd257, 0d0000000000000000;
	sub.f64 	%fd258, %fd257, %fd256;
	selp.f64 	%fd24, %fd256, %fd258, %p14;
	mul.f64 	%fd259, %fd24, 0dBFB43F90BBB71E71;
	fma.rn.f64 	%fd260, %fd19, 0dBF94E4621102CAAF, %fd259;
	add.f64 	%fd25, %fd260, 0d3F7A1AAA44D48184;
	st.global.f64 	[%rd2+120], %fd25;
	@%p12 bra 	$L__BB0_17;
	mov.f64 	%fd266, 0d0000000000000000;
	mul.rn.f64 	%fd945, %fd4, %fd266;
	mov.b32 	%r237, 0;
	bra.uni 	$L__BB0_19;
$L__BB0_17:
	mul.f64 	%fd261, %fd4, 0d3FE45F306DC9C883;
	cvt.rni.s32.f64 	%r237, %fd261;
	cvt.rn.f64.s32 	%fd262, %r237;
	fma.rn.f64 	%fd263, %fd262, 0dBFF921FB54442D18, %fd4;
	fma.rn.f64 	%fd264, %fd262, 0dBC91A62633145C00, %fd263;
	fma.rn.f64 	%fd945, %fd262, 0dB97B839A252049C0, %fd264;
	setp.ltu.f64 	%p15, %fd5, 0d41E0000000000000;
	@%p15 bra 	$L__BB0_19;
	{ // callseq 3, 0
	.param .b64 param0;
	st.param.f64 	[param0], %fd4;
	.param .align 16 .b8 retval0[16];
	call.uni (retval0), 
	__internal_trig_reduction_slowpathd, 
	(
	param0
	);
	ld.param.f64 	%fd945, [retval0];
	ld.param.b32 	%r237, [retval0+8];
	} // callseq 3
$L__BB0_19:
	shl.b32 	%r123, %r237, 6;
	cvt.u64.u32 	%rd36, %r123;
	and.b64  	%rd37, %rd36, 64;
	add.s64 	%rd39, %rd20, %rd37;
	mul.rn.f64 	%fd267, %fd945, %fd945;
	and.b32  	%r124, %r237, 1;
	setp.eq.b32 	%p16, %r124, 1;
	selp.f64 	%fd268, 0dBDA8FF8320FD8164, 0d3DE5DB65F9785EBA, %p16;
	ld.global.nc.v2.f64 	{%fd269, %fd270}, [%rd39];
	fma.rn.f64 	%fd271, %fd268, %fd267, %fd269;
	fma.rn.f64 	%fd272, %fd271, %fd267, %fd270;
	ld.global.nc.v2.f64 	{%fd273, %fd274}, [%rd39+16];
	fma.rn.f64 	%fd275, %fd272, %fd267, %fd273;
	fma.rn.f64 	%fd276, %fd275, %fd267, %fd274;
	ld.global.nc.v2.f64 	{%fd277, %fd278}, [%rd39+32];
	fma.rn.f64 	%fd279, %fd276, %fd267, %fd277;
	fma.rn.f64 	%fd280, %fd279, %fd267, %fd278;
	fma.rn.f64 	%fd281, %fd280, %fd945, %fd945;
	fma.rn.f64 	%fd282, %fd280, %fd267, 0d3FF0000000000000;
	selp.f64 	%fd283, %fd282, %fd281, %p16;
	and.b32  	%r125, %r237, 2;
	setp.eq.s32 	%p17, %r125, 0;
	mov.f64 	%fd284, 0d0000000000000000;
	sub.f64 	%fd285, %fd284, %fd283;
	selp.f64 	%fd30, %fd283, %fd285, %p17;
	st.global.f64 	[%rd2+72], %fd30;
	mov.b64 	%rd40, -4623380267587008533;
	st.global.u64 	[%rd2+144], %rd40;
	mul.f64 	%fd286, %fd24, 0d3F94E4621102CAAF;
	fma.rn.f64 	%fd287, %fd19, 0dBFB43F90BBB71E71, %fd286;
	mov.b64 	%rd41, -4632449863266386079;
	st.global.u64 	[%rd2+104], %rd41;
	add.f64 	%fd288, %fd287, 0dBFB63B64A4333F61;
	add.f64 	%fd31, %fd288, 0dBFD6742470ED07EB;
	st.global.f64 	[%rd2+112], %fd31;
	mul.f64 	%fd289, %fd11, %fd25;
	fma.rn.f64 	%fd290, %fd31, %fd30, %fd289;
	mov.b64 	%rd42, -4629668736003706143;
	st.global.u64 	[%rd2+152], %rd42;
	add.f64 	%fd291, %fd290, 0dBFC01CD04AC472E1;
	add.f64 	%fd292, %fd291, 0dBFB7877DEFF33DA0;
	mov.b64 	%rd43, -4616696441512747824;
	st.global.u64 	[%rd2+160], %rd43;
	add.f64 	%fd293, %fd292, 0dBFEE330BF7D29CD0;
	add.f64 	%fd32, %fd293, 0dBFA0DB7FF3B4BB66;
	st.global.f64 	[%rd2+56], %fd32;
	mov.b64 	%rd44, 4591287320093867424;
	st.global.u64 	[%rd2+136], %rd44;
	ld.global.u64 	%rd45, [%rd1];
	add.s64 	%rd47, %rd45, %rd10;
	ld.f64 	%fd33, [%rd47+112];
	st.global.f64 	[%rd2+168], %fd33;
	abs.f64 	%fd34, %fd33;
	setp.neu.f64 	%p18, %fd34, 0d7FF0000000000000;
	@%p18 bra 	$L__BB0_21;
	mov.f64 	%fd299, 0d0000000000000000;
	mul.rn.f64 	%fd947, %fd33, %fd299;
	mov.b32 	%r239, 1;
	bra.uni 	$L__BB0_24;
$L__BB0_21:
	mul.f64 	%fd294, %fd33, 0d3FE45F306DC9C883;
	cvt.rni.s32.f64 	%r238, %fd294;
	cvt.rn.f64.s32 	%fd295, %r238;
	fma.rn.f64 	%fd296, %fd295, 0dBFF921FB54442D18, %fd33;
	fma.rn.f64 	%fd297, %fd295, 0dBC91A62633145C00, %fd296;
	fma.rn.f64 	%fd947, %fd295, 0dB97B839A252049C0, %fd297;
	setp.ltu.f64 	%p19, %fd34, 0d41E0000000000000;
	@%p19 bra 	$L__BB0_23;
	{ // callseq 4, 0
	.param .b64 param0;
	st.param.f64 	[param0], %fd33;
	.param .align 16 .b8 retval0[16];
	call.uni (retval0), 
	__internal_trig_reduction_slowpathd, 
	(
	param0
	);
	ld.param.f64 	%fd947, [retval0];
	ld.param.b32 	%r238, [retval0+8];
	} // callseq 4
$L__BB0_23:
	add.s32 	%r239, %r238, 1;
$L__BB0_24:
	shl.b32 	%r128, %r239, 6;
	cvt.u64.u32 	%rd48, %r128;
	and.b64  	%rd49, %rd48, 64;
	add.s64 	%rd51, %rd20, %rd49;
	mul.rn.f64 	%fd300, %fd947, %fd947;
	and.b32  	%r129, %r239, 1;
	setp.eq.b32 	%p20, %r129, 1;
	selp.f64 	%fd301, 0dBDA8FF8320FD8164, 0d3DE5DB65F9785EBA, %p20;
	ld.global.nc.v2.f64 	{%fd302, %fd303}, [%rd51];
	fma.rn.f64 	%fd304, %fd301, %fd300, %fd302;
	fma.rn.f64 	%fd305, %fd304, %fd300, %fd303;
	ld.global.nc.v2.f64 	{%fd306, %fd307}, [%rd51+16];
	fma.rn.f64 	%fd308, %fd305, %fd300, %fd306;
	fma.rn.f64 	%fd309, %fd308, %fd300, %fd307;
	ld.global.nc.v2.f64 	{%fd310, %fd311}, [%rd51+32];
	fma.rn.f64 	%fd312, %fd309, %fd300, %fd310;
	fma.rn.f64 	%fd313, %fd312, %fd300, %fd311;
	fma.rn.f64 	%fd314, %fd313, %fd947, %fd947;
	fma.rn.f64 	%fd315, %fd313, %fd300, 0d3FF0000000000000;
	selp.f64 	%fd316, %fd315, %fd314, %p20;
	and.b32  	%r130, %r239, 2;
	setp.eq.s32 	%p21, %r130, 0;
	mov.f64 	%fd317, 0d0000000000000000;
	sub.f64 	%fd318, %fd317, %fd316;
	selp.f64 	%fd40, %fd316, %fd318, %p21;
	st.global.f64 	[%rd2+176], %fd40;
	mov.b64 	%rd52, -4649374346705075836;
	st.global.u64 	[%rd2+184], %rd52;
	mov.b64 	%rd53, 4581537830785960623;
	st.global.u64 	[%rd2+192], %rd53;
	ld.global.u64 	%rd54, [%rd1];
	add.s64 	%rd56, %rd54, %rd10;
	ld.f64 	%fd41, [%rd56+120];
	abs.f64 	%fd42, %fd41;
	setp.neu.f64 	%p22, %fd42, 0d7FF0000000000000;
	@%p22 bra 	$L__BB0_26;
	mov.f64 	%fd324, 0d0000000000000000;
	mul.rn.f64 	%fd949, %fd41, %fd324;
	mov.b32 	%r241, 1;
	bra.uni 	$L__BB0_29;
$L__BB0_26:
	mul.f64 	%fd319, %fd41, 0d3FE45F306DC9C883;
	cvt.rni.s32.f64 	%r240, %fd319;
	cvt.rn.f64.s32 	%fd320, %r240;
	fma.rn.f64 	%fd321, %fd320, 0dBFF921FB54442D18, %fd41;
	fma.rn.f64 	%fd322, %fd320, 0dBC91A62633145C00, %fd321;
	fma.rn.f64 	%fd949, %fd320, 0dB97B839A252049C0, %fd322;
	setp.ltu.f64 	%p23, %fd42, 0d41E0000000000000;
	@%p23 bra 	$L__BB0_28;
	{ // callseq 5, 0
	.param .b64 param0;
	st.param.f64 	[param0], %fd41;
	.param .align 16 .b8 retval0[16];
	call.uni (retval0), 
	__internal_trig_reduction_slowpathd, 
	(
	param0
	);
	ld.param.f64 	%fd949, [retval0];
	ld.param.b32 	%r240, [retval0+8];
	} // callseq 5
$L__BB0_28:
	add.s32 	%r241, %r240, 1;
$L__BB0_29:
	setp.neu.f64 	%p24, %fd42, 0d7FF0000000000000;
	shl.b32 	%r133, %r241, 6;
	cvt.u64.u32 	%rd57, %r133;
	and.b64  	%rd58, %rd57, 64;
	add.s64 	%rd60, %rd20, %rd58;
	mul.rn.f64 	%fd325, %fd949, %fd949;
	and.b32  	%r134, %r241, 1;
	setp.eq.b32 	%p25, %r134, 1;
	selp.f64 	%fd326, 0dBDA8FF8320FD8164, 0d3DE5DB65F9785EBA, %p25;
	ld.global.nc.v2.f64 	{%fd327, %fd328}, [%rd60];
	fma.rn.f64 	%fd329, %fd326, %fd325, %fd327;
	fma.rn.f64 	%fd330, %fd329, %fd325, %fd328;
	ld.global.nc.v2.f64 	{%fd331, %fd332}, [%rd60+16];
	fma.rn.f64 	%fd333, %fd330, %fd325, %fd331;
	fma.rn.f64 	%fd334, %fd333, %fd325, %fd332;
	ld.global.nc.v2.f64 	{%fd335, %fd336}, [%rd60+32];
	fma.rn.f64 	%fd337, %fd334, %fd325, %fd335;
	fma.rn.f64 	%fd338, %fd337, %fd325, %fd336;
	fma.rn.f64 	%fd339, %fd338, %fd949, %fd949;
	fma.rn.f64 	%fd340, %fd338, %fd325, 0d3FF0000000000000;
	selp.f64 	%fd341, %fd340, %fd339, %p25;
	and.b32  	%r135, %r241, 2;
	setp.eq.s32 	%p26, %r135, 0;
	mov.f64 	%fd342, 0d0000000000000000;
	sub.f64 	%fd343, %fd342, %fd341;
	selp.f64 	%fd48, %fd341, %fd343, %p26;
	@%p24 bra 	$L__BB0_31;
	mov.f64 	%fd349, 0d0000000000000000;
	mul.rn.f64 	%fd950, %fd41, %fd349;
	mov.b32 	%r242, 0;
	bra.uni 	$L__BB0_33;
$L__BB0_31:
	mul.f64 	%fd344, %fd41, 0d3FE45F306DC9C883;
	cvt.rni.s32.f64 	%r242, %fd344;
	cvt.rn.f64.s32 	%fd345, %r242;
	fma.rn.f64 	%fd346, %fd345, 0dBFF921FB54442D18, %fd41;
	fma.rn.f64 	%fd347, %fd345, 0dBC91A62633145C00, %fd346;
	fma.rn.f64 	%fd950, %fd345, 0dB97B839A252049C0, %fd347;
	setp.ltu.f64 	%p27, %fd42, 0d41E0000000000000;
	@%p27 bra 	$L__BB0_33;
	{ // callseq 6, 0
	.param .b64 param0;
	st.param.f64 	[param0], %fd41;
	.param .align 16 .b8 retval0[16];
	call.uni (retval0), 
	__internal_trig_reduction_slowpathd, 
	(
	param0
	);
	ld.param.f64 	%fd950, [retval0];
	ld.param.b32 	%r242, [retval0+8];
	} // callseq 6
$L__BB0_33:
	setp.neu.f64 	%p28, %fd34, 0d7FF0000000000000;
	shl.b32 	%r138, %r242, 6;
	cvt.u64.u32 	%rd61, %r138;
	and.b64  	%rd62, %rd61, 64;
	add.s64 	%rd64, %rd20, %rd62;
	mul.rn.f64 	%fd350, %fd950, %fd950;
	and.b32  	%r139, %r242, 1;
	setp.eq.b32 	%p29, %r139, 1;
	selp.f64 	%fd351, 0dBDA8FF8320FD8164, 0d3DE5DB65F9785EBA, %p29;
	ld.global.nc.v2.f64 	{%fd352, %fd353}, [%rd64];
	fma.rn.f64 	%fd354, %fd351, %fd350, %fd352;
	fma.rn.f64 	%fd355, %fd354, %fd350, %fd353;
	ld.global.nc.v2.f64 	{%fd356, %fd357}, [%rd64+16];
	fma.rn.f64 	%fd358, %fd355, %fd350, %fd356;
	fma.rn.f64 	%fd359, %fd358, %fd350, %fd357;
	ld.global.nc.v2.f64 	{%fd360, %fd361}, [%rd64+32];
	fma.rn.f64 	%fd362, %fd359, %fd350, %fd360;
	fma.rn.f64 	%fd363, %fd362, %fd350, %fd361;
	fma.rn.f64 	%fd364, %fd363, %fd950, %fd950;
	fma.rn.f64 	%fd365, %fd363, %fd350, 0d3FF0000000000000;
	selp.f64 	%fd366, %fd365, %fd364, %p29;
	and.b32  	%r140, %r242, 2;
	setp.eq.s32 	%p30, %r140, 0;
	mov.f64 	%fd367, 0d0000000000000000;
	sub.f64 	%fd368, %fd367, %fd366;
	selp.f64 	%fd53, %fd366, %fd368, %p30;
	mul.f64 	%fd369, %fd53, 0dBFB43F90BBB71E71;
	fma.rn.f64 	%fd370, %fd48, 0d3F94E4621102CAAF, %fd369;
	add.f64 	%fd54, %fd370, 0dBF7A1AAA44D48184;
	st.global.f64 	[%rd2+216], %fd54;
	@%p28 bra 	$L__BB0_35;
	mov.f64 	%fd376, 0d0000000000000000;
	mul.rn.f64 	%fd951, %fd33, %fd376;
	mov.b32 	%r243, 0;
	bra.uni 	$L__BB0_37;
$L__BB0_35:
	mul.f64 	%fd371, %fd33, 0d3FE45F306DC9C883;
	cvt.rni.s32.f64 	%r243, %fd371;
	cvt.rn.f64.s32 	%fd372, %r243;
	fma.rn.f64 	%fd373, %fd372, 0dBFF921FB54442D18, %fd33;
	fma.rn.f64 	%fd374, %fd372, 0dBC91A62633145C00, %fd373;
	fma.rn.f64 	%fd951, %fd372, 0dB97B839A252049C0, %fd374;
	setp.ltu.f64 	%p31, %fd34, 0d41E0000000000000;
	@%p31 bra 	$L__BB0_37;
	{ // callseq 7, 0
	.param .b64 param0;
	st.param.f64 	[param0], %fd33;
	.param .align 16 .b8 retval0[16];
	call.uni (retval0), 
	__internal_trig_reduction_slowpathd, 
	(
	param0
	);
	ld.param.f64 	%fd951, [retval0];
	ld.param.b32 	%r243, [retval0+8];
	} // callseq 7
$L__BB0_37:
	shl.b32 	%r143, %r243, 6;
	cvt.u64.u32 	%rd65, %r143;
	and.b64  	%rd66, %rd65, 64;
	add.s64 	%rd68, %rd20, %rd66;
	mul.rn.f64 	%fd377, %fd951, %fd951;
	and.b32  	%r144, %r243, 1;
	setp.eq.b32 	%p32, %r144, 1;
	selp.f64 	%fd378, 0dBDA8FF8320FD8164, 0d3DE5DB65F9785EBA, %p32;
	ld.global.nc.v2.f64 	{%fd379, %fd380}, [%rd68];
	fma.rn.f64 	%fd381, %fd378, %fd377, %fd379;
	fma.rn.f64 	%fd382, %fd381, %fd377, %fd380;
	ld.global.nc.v2.f64 	{%fd383, %fd384}, [%rd68+16];
	fma.rn.f64 	%fd385, %fd382, %fd377, %fd383;
	fma.rn.f64 	%fd386, %fd385, %fd377, %fd384;
	ld.global.nc.v2.f64 	{%fd387, %fd388}, [%rd68+32];
	fma.rn.f64 	%fd389, %fd386, %fd377, %fd387;
	fma.rn.f64 	%fd390, %fd389, %fd377, %fd388;
	fma.rn.f64 	%fd391, %fd390, %fd951, %fd951;
	fma.rn.f64 	%fd392, %fd390, %fd377, 0d3FF0000000000000;
	selp.f64 	%fd393, %fd392, %fd391, %p32;
	and.b32  	%r145, %r243, 2;
	setp.eq.s32 	%p33, %r145, 0;
	mov.f64 	%fd394, 0d0000000000000000;
	sub.f64 	%fd395, %fd394, %fd393;
	selp.f64 	%fd59, %fd393, %fd395, %p33;
	st.global.f64 	[%rd2+168], %fd59;
	mul.f64 	%fd396, %fd53, 0dBF94E4621102CAAF;
	fma.rn.f64 	%fd397, %fd48, 0dBFB43F90BBB71E71, %fd396;
	add.f64 	%fd398, %fd397, 0dBFB63B64A4333F61;
	add.f64 	%fd60, %fd398, 0dBFD6742470ED07EB;
	st.global.f64 	[%rd2+208], %fd60;
	mul.f64 	%fd399, %fd40, %fd54;
	fma.rn.f64 	%fd400, %fd60, %fd59, %fd399;
	mov.b64 	%rd69, 4593703300851069665;
	st.global.u64 	[%rd2+200], %rd69;
	add.f64 	%fd401, %fd400, 0d3FC01CD04AC472E1;
	add.f64 	%fd402, %fd401, 0d3FB7877DEFF33DA0;
	mov.b64 	%rd70, 4606675595342027984;
	st.global.u64 	[%rd2+232], %rd70;
	add.f64 	%fd403, %fd402, 0d3FEE330BF7D29CD0;
	st.global.f64 	[%rd2+224], %fd403;
	add.f64 	%fd61, %fd403, %fd32;
	st.global.f64 	[%rd2+56], %fd61;
	ld.global.u64 	%rd71, [%rd1];
	mul.wide.s32 	%rd72, %r2, 8;
	add.s64 	%rd73, %rd71, %rd72;
	ld.f64 	%fd62, [%rd73+88];
	st.global.f64 	[%rd2+224], %fd62;
	abs.f64 	%fd63, %fd62;
	setp.neu.f64 	%p34, %fd63, 0d7FF0000000000000;
	@%p34 bra 	$L__BB0_39;
	mov.f64 	%fd409, 0d0000000000000000;
	mul.rn.f64 	%fd953, %fd62, %fd409;
	mov.b32 	%r245, 1;
	bra.uni 	$L__BB0_42;
$L__BB0_39:
	mul.f64 	%fd404, %fd62, 0d3FE45F306DC9C883;
	cvt.rni.s32.f64 	%r244, %fd404;
	cvt.rn.f64.s32 	%fd405, %r244;
	fma.rn.f64 	%fd406, %fd405, 0dBFF921FB54442D18, %fd62;
	fma.rn.f64 	%fd407, %fd405, 0dBC91A62633145C00, %fd406;
	fma.rn.f64 	%fd953, %fd405, 0dB97B839A252049C0, %fd407;
	setp.ltu.f64 	%p35, %fd63, 0d41E0000000000000;
	@%p35 bra 	$L__BB0_41;
	{ // callseq 8, 0
	.param .b64 param0;
	st.param.f64 	[param0], %fd62;
	.param .align 16 .b8 retval0[16];
	call.uni (retval0), 
	__internal_trig_reduction_slowpathd, 
	(
	param0
	);
	ld.param.f64 	%fd953, [retval0];
	ld.param.b32 	%r244, [retval0+8];
	} // callseq 8
$L__BB0_41:
	add.s32 	%r245, %r244, 1;
$L__BB0_42:
	shl.b32 	%r148, %r245, 6;
	cvt.u64.u32 	%rd74, %r148;
	and.b64  	%rd75, %rd74, 64;
	mov.u64 	%rd76, __cudart_sin_cos_coeffs;
	add.s64 	%rd77, %rd76, %rd75;
	mul.rn.f64 	%fd410, %fd953, %fd953;
	and.b32  	%r149, %r245, 1;
	setp.eq.b32 	%p36, %r149, 1;
	selp.f64 	%fd411, 0dBDA8FF8320FD8164, 0d3DE5DB65F9785EBA, %p36;
	ld.global.nc.v2.f64 	{%fd412, %fd413}, [%rd77];
	fma.rn.f64 	%fd414, %fd411, %fd410, %fd412;
	fma.rn.f64 	%fd415, %fd414, %fd410, %fd413;
	ld.global.nc.v2.f64 	{%fd416, %fd417}, [%rd77+16];
	fma.rn.f64 	%fd418, %fd415, %fd410, %fd416;
	fma.rn.f64 	%fd419, %fd418, %fd410, %fd417;
	ld.global.nc.v2.f64 	{%fd420, %fd421}, [%rd77+32];
	fma.rn.f64 	%fd422, %fd419, %fd410, %fd420;
	fma.rn.f64 	%fd423, %fd422, %fd410, %fd421;
	fma.rn.f64 	%fd424, %fd423, %fd953, %fd953;
	fma.rn.f64 	%fd425, %fd423, %fd410, 0d3FF0000000000000;
	selp.f64 	%fd426, %fd425, %fd424, %p36;
	and.b32  	%r150, %r245, 2;
	setp.eq.s32 	%p37, %r150, 0;
	mov.f64 	%fd427, 0d0000000000000000;
	sub.f64 	%fd428, %fd427, %fd426;
	selp.f64 	%fd69, %fd426, %fd428, %p37;
	st.global.f64 	[%rd2+240], %fd69;
	ld.global.u64 	%rd78, [%rd1];
	mul.wide.s32 	%rd79, %r2, 8;
	add.s64 	%rd80, %rd78, %rd79;
	ld.f64 	%fd70, [%rd80+96];
	abs.f64 	%fd71, %fd70;
	setp.neu.f64 	%p38, %fd71, 0d7FF0000000000000;
	@%p38 bra 	$L__BB0_44;
	mov.f64 	%fd434, 0d0000000000000000;
	mul.rn.f64 	%fd955, %fd70, %fd434;
	mov.b32 	%r247, 1;
	bra.uni 	$L__BB0_47;
$L__BB0_44:
	mul.f64 	%fd429, %fd70, 0d3FE45F306DC9C883;
	cvt.rni.s32.f64 	%r246, %fd429;
	cvt.rn.f64.s32 	%fd430, %r246;
	fma.rn.f64 	%fd431, %fd430, 0dBFF921FB54442D18, %fd70;
	fma.rn.f64 	%fd432, %fd430, 0dBC91A62633145C00, %fd431;
	fma.rn.f64 	%fd955, %fd430, 0dB97B839A252049C0, %fd432;
	setp.ltu.f64 	%p39, %fd71, 0d41E0000000000000;
	@%p39 bra 	$L__BB0_46;
	{ // callseq 9, 0
	.param .b64 param0;
	st.param.f64 	[param0], %fd70;
	.param .align 16 .b8 retval0[16];
	call.uni (retval0), 
	__internal_trig_reduction_slowpathd, 
	(
	param0
	);
	ld.param.f64 	%fd955, [retval0];
	ld.param.b32 	%r246, [retval0+8];
	} // callseq 9
$L__BB0_46:
	add.s32 	%r247, %r246, 1;
$L__BB0_47:
	shl.b32 	%r153, %r247, 6;
	cvt.u64.u32 	%rd81, %r153;
	and.b64  	%rd82, %rd81, 64;
	mov.u64 	%rd83, __cudart_sin_cos_coeffs;
	add.s64 	%rd84, %rd83, %rd82;
	mul.rn.f64 	%fd435, %fd955, %fd955;
	and.b32  	%r154, %r247, 1;
	setp.eq.b32 	%p41, %r154, 1;
	selp.f64 	%fd436, 0dBDA8FF8320FD8164, 0d3DE5DB65F9785EBA, %p41;
	ld.global.nc.v2.f64 	{%fd437, %fd438}, [%rd84];
	fma.rn.f64 	%fd439, %fd436, %fd435, %fd437;
	fma.rn.f64 	%fd440, %fd439, %fd435, %fd438;
	ld.global.nc.v2.f64 	{%fd441, %fd442}, [%rd84+16];
	fma.rn.f64 	%fd443, %fd440, %fd435, %fd441;
	fma.rn.f64 	%fd444, %fd443, %fd435, %fd442;
	ld.global.nc.v2.f64 	{%fd445, %fd446}, [%rd84+32];
	fma.rn.f64 	%fd447, %fd444, %fd435, %fd445;
	fma.rn.f64 	%fd448, %fd447, %fd435, %fd446;
	fma.rn.f64 	%fd449, %fd448, %fd955, %fd955;
	fma.rn.f64 	%fd450, %fd448, %fd435, 0d3FF0000000000000;
	selp.f64 	%fd451, %fd450, %fd449, %p41;
	and.b32  	%r155, %r247, 2;
	setp.eq.s32 	%p42, %r155, 0;
	mov.f64 	%fd452, 0d0000000000000000;
	sub.f64 	%fd453, %fd452, %fd451;
	selp.f64 	%fd77, %fd451, %fd453, %p42;
	@%p38 bra 	$L__BB0_49;
	mov.f64 	%fd459, 0d0000000000000000;
	mul.rn.f64 	%fd956, %fd70, %fd459;
	mov.b32 	%r248, 0;
	bra.uni 	$L__BB0_51;
$L__BB0_49:
	mul.f64 	%fd454, %fd70, 0d3FE45F306DC9C883;
	cvt.rni.s32.f64 	%r248, %fd454;
	cvt.rn.f64.s32 	%fd455, %r248;
	fma.rn.f64 	%fd456, %fd455, 0dBFF921FB54442D18, %fd70;
	fma.rn.f64 	%fd457, %fd455, 0dBC91A62633145C00, %fd456;
	fma.rn.f64 	%fd956, %fd455, 0dB97B839A252049C0, %fd457;
	setp.ltu.f64 	%p43, %fd71, 0d41E0000000000000;
	@%p43 bra 	$L__BB0_51;
	{ // callseq 10, 0
	.param .b64 param0;
	st.param.f64 	[param0], %fd70;
	.param .align 16 .b8 retval0[16];
	call.uni (retval0), 
	__internal_trig_reduction_slowpathd, 
	(
	param0
	);
	ld.param.f64 	%fd956, [retval0];
	ld.param.b32 	%r248, [retval0+8];
	} // callseq 10
$L__BB0_51:
	setp.neu.f64 	%p44, %fd63, 0d7FF0000000000000;
	shl.b32 	%r158, %r248, 6;
	cvt.u64.u32 	%rd85, %r158;
	and.b64  	%rd86, %rd85, 64;
	mov.u64 	%rd87, __cudart_sin_cos_coeffs;
	add.s64 	%rd88, %rd87, %rd86;
	mul.rn.f64 	%fd460, %fd956, %fd956;
	and.b32  	%r159, %r248, 1;
	setp.eq.b32 	%p45, %r159, 1;
	selp.f64 	%fd461, 0dBDA8FF8320FD8164, 0d3DE5DB65F9785EBA, %p45;
	ld.global.nc.v2.f64 	{%fd462, %fd463}, [%rd88];
	fma.rn.f64 	%fd464, %fd461, %fd460, %fd462;
	fma.rn.f64 	%fd465, %fd464, %fd460, %fd463;
	ld.global.nc.v2.f64 	{%fd466, %fd467}, [%rd88+16];
	fma.rn.f64 	%fd468, %fd465, %fd460, %fd466;
	fma.rn.f64 	%fd469, %fd468, %fd460, %fd467;
	ld.global.nc.v2.f64 	{%fd470, %fd471}, [%rd88+32];
	fma.rn.f64 	%fd472, %fd469, %fd460, %fd470;
	fma.rn.f64 	%fd473, %fd472, %fd460, %fd471;
	fma.rn.f64 	%fd474, %fd473, %fd956, %fd956;
	fma.rn.f64 	%fd475, %fd473, %fd460, 0d3FF0000000000000;
	selp.f64 	%fd476, %fd475, %fd474, %p45;
	and.b32  	%r160, %r248, 2;
	setp.eq.s32 	%p46, %r160, 0;
	mov.f64 	%fd477, 0d0000000000000000;
	sub.f64 	%fd478, %fd477, %fd476;
	selp.f64 	%fd82, %fd476, %fd478, %p46;
	st.global.f64 	[%rd2+248], %fd82;
	mul.f64 	%fd479, %fd82, 0dBFB43F90BBB71E71;
	st.global.f64 	[%rd2+272], %fd479;
	fma.rn.f64 	%fd480, %fd77, 0dBF94E4621102CAAF, %fd479;
	add.f64 	%fd83, %fd480, 0d3F7A1AAA44D48184;
	st.global.f64 	[%rd2+88], %fd83;
	@%p44 bra 	$L__BB0_53;
	mov.f64 	%fd486, 0d0000000000000000;
	mul.rn.f64 	%fd957, %fd62, %fd486;
	mov.b32 	%r249, 0;
	bra.uni 	$L__BB0_55;
$L__BB0_53:
	mul.f64 	%fd481, %fd62, 0d3FE45F306DC9C883;
	cvt.rni.s32.f64 	%r249, %fd481;
	cvt.rn.f64.s32 	%fd482, %r249;
	fma.rn.f64 	%fd483, %fd482, 0dBFF921FB54442D18, %fd62;
	fma.rn.f64 	%fd484, %fd482, 0dBC91A62633145C00, %fd483;
	fma.rn.f64 	%fd957, %fd482, 0dB97B839A252049C0, %fd484;
	setp.ltu.f64 	%p47, %fd63, 0d41E0000000000000;
	@%p47 bra 	$L__BB0_55;
	{ // callseq 11, 0
	.param .b64 param0;
	st.param.f64 	[param0], %fd62;
	.param .align 16 .b8 retval0[16];
	call.uni (retval0), 
	__internal_trig_reduction_slowpathd, 
	(
	param0
	);
	ld.param.f64 	%fd957, [retval0];
	ld.param.b32 	%r249, [retval0+8];
	} // callseq 11
$L__BB0_55:
	shl.b32 	%r163, %r249, 6;
	cvt.u64.u32 	%rd89, %r163;
	and.b64  	%rd90, %rd89, 64;
	mov.u64 	%rd91, __cudart_sin_cos_coeffs;
	add.s64 	%rd92, %rd91, %rd90;
	mul.rn.f64 	%fd487, %fd957, %fd957;
	and.b32  	%r164, %r249, 1;
	setp.eq.b32 	%p48, %r164, 1;
	selp.f64 	%fd488, 0dBDA8FF8320FD8164, 0d3DE5DB65F9785EBA, %p48;
	ld.global.nc.v2.f64 	{%fd489, %fd490}, [%rd92];
	fma.rn.f64 	%fd491, %fd488, %fd487, %fd489;
	fma.rn.f64 	%fd492, %fd491, %fd487, %fd490;
	ld.global.nc.v2.f64 	{%fd493, %fd494}, [%rd92+16];
	fma.rn.f64 	%fd495, %fd492, %fd487, %fd493;
	fma.rn.f64 	%fd496, %fd495, %fd487, %fd494;
	ld.global.nc.v2.f64 	{%fd497, %fd498}, [%rd92+32];
	fma.rn.f64 	%fd499, %fd496, %fd487, %fd497;
	fma.rn.f64 	%fd500, %fd499, %fd487, %fd498;
	fma.rn.f64 	%fd501, %fd500, %fd957, %fd957;
	fma.rn.f64 	%fd502, %fd500, %fd487, 0d3FF0000000000000;
	selp.f64 	%fd503, %fd502, %fd501, %p48;
	and.b32  	%r165, %r249, 2;
	setp.eq.s32 	%p49, %r165, 0;
	mov.f64 	%fd504, 0d0000000000000000;
	sub.f64 	%fd505, %fd504, %fd503;
	selp.f64 	%fd88, %fd503, %fd505, %p49;
	st.global.f64 	[%rd2+224], %fd88;
	mul.f64 	%fd506, %fd82, 0d3F94E4621102CAAF;
	fma.rn.f64 	%fd507, %fd77, 0dBFB43F90BBB71E71, %fd506;
	add.f64 	%fd508, %fd507, 0dBFB63B64A4333F61;
	add.f64 	%fd89, %fd508, 0dBFD6742470ED07EB;
	st.global.f64 	[%rd2+256], %fd89;
	mul.f64 	%fd509, %fd89, %fd88;
	st.global.f64 	[%rd2+96], %fd509;
	fma.rn.f64 	%fd510, %fd69, %fd83, %fd509;
	add.f64 	%fd511, %fd510, 0dBFC01CD04AC472E1;
	st.global.f64 	[%rd2+264], %fd511;
	add.f64 	%fd512, %fd511, 0dBFB7877DEFF33DA0;
	add.f64 	%fd513, %fd512, 0dBFEE330BF7D29CD0;
	st.global.f64 	[%rd2+64], %fd513;
	add.f64 	%fd90, %fd513, %fd61;
	st.global.f64 	[%rd2+56], %fd90;
	ld.global.u64 	%rd93, [%rd1];
	mul.wide.s32 	%rd94, %r2, 8;
	add.s64 	%rd95, %rd93, %rd94;
	ld.f64 	%fd91, [%rd95+64];
	st.global.f64 	[%rd2+64], %fd91;
	abs.f64 	%fd92, %fd91;
	setp.neu.f64 	%p50, %fd92, 0d7FF0000000000000;
	@%p50 bra 	$L__BB0_57;
	mov.f64 	%fd519, 0d0000000000000000;
	mul.rn.f64 	%fd959, %fd91, %fd519;
	mov.b32 	%r251, 1;
	bra.uni 	$L__BB0_60;
$L__BB0_57:
	mul.f64 	%fd514, %fd91, 0d3FE45F306DC9C883;
	cvt.rni.s32.f64 	%r250, %fd514;
	cvt.rn.f64.s32 	%fd515, %r250;
	fma.rn.f64 	%fd516, %fd515, 0dBFF921FB54442D18, %fd91;
	fma.rn.f64 	%fd517, %fd515, 0dBC91A62633145C00, %fd516;
	fma.rn.f64 	%fd959, %fd515, 0dB97B839A252049C0, %fd517;
	setp.ltu.f64 	%p51, %fd92, 0d41E0000000000000;
	@%p51 bra 	$L__BB0_59;
	{ // callseq 12, 0
	.param .b64 param0;
	st.param.f64 	[param0], %fd91;
	.param .align 16 .b8 retval0[16];
	call.uni (retval0), 
	__internal_trig_reduction_slowpathd, 
	(
	param0
	);
	ld.param.f64 	%fd959, [retval0];
	ld.param.b32 	%r250, [retval0+8];
	} // callseq 12
$L__BB0_59:
	add.s32 	%r251, %r250, 1;
$L__BB0_60:
	ld.param.u64 	%rd192, [_Z15evaluate_kernelPPKdPdPS2_i_param_0];
	shl.b32 	%r168, %r251, 6;
	cvt.u64.u32 	%rd96, %r168;
	and.b64  	%rd97, %rd96, 64;
	mov.u64 	%rd98, __cudart_sin_cos_coeffs;
	add.s64 	%rd99, %rd98, %rd97;
	mul.rn.f64 	%fd520, %fd959, %fd959;
	and.b32  	%r169, %r251, 1;
	setp.eq.b32 	%p52, %r169, 1;
	selp.f64 	%fd521, 0dBDA8FF8320FD8164, 0d3DE5DB65F9785EBA, %p52;
	ld.global.nc.v2.f64 	{%fd522, %fd523}, [%rd99];
	fma.rn.f64 	%fd524, %fd521, %fd520, %fd522;
	fma.rn.f64 	%fd525, %fd524, %fd520, %fd523;
	ld.global.nc.v2.f64 	{%fd526, %fd527}, [%rd99+16];
	fma.rn.f64 	%fd528, %fd525, %fd520, %fd526;
	fma.rn.f64 	%fd529, %fd528, %fd520, %fd527;
	ld.global.nc.v2.f64 	{%fd530, %fd531}, [%rd99+32];
	fma.rn.f64 	%fd532, %fd529, %fd520, %fd530;
	fma.rn.f64 	%fd533, %fd532, %fd520, %fd531;
	fma.rn.f64 	%fd534, %fd533, %fd959, %fd959;
	fma.rn.f64 	%fd535, %fd533, %fd520, 0d3FF0000000000000;
	selp.f64 	%fd536, %fd535, %fd534, %p52;
	and.b32  	%r170, %r251, 2;
	setp.eq.s32 	%p53, %r170, 0;
	mov.f64 	%fd537, 0d0000000000000000;
	sub.f64 	%fd538, %fd537, %fd536;
	selp.f64 	%fd98, %fd536, %fd538, %p53;
	st.global.f64 	[%rd2+160], %fd98;
	cvta.to.global.u64 	%rd100, %rd192;
	ld.global.u64 	%rd101, [%rd100];
	mul.wide.s32 	%rd102, %r2, 8;
	add.s64 	%rd103, %rd101, %rd102;
	ld.f64 	%fd99, [%rd103+72];
	abs.f64 	%fd100, %fd99;
	setp.neu.f64 	%p54, %fd100, 0d7FF0000000000000;
	@%p54 bra 	$L__BB0_62;
	mov.f64 	%fd544, 0d0000000000000000;
	mul.rn.f64 	%fd961, %fd99, %fd544;
	mov.b32 	%r253, 1;
	bra.uni 	$L__BB0_65;
$L__BB0_62:
	mul.f64 	%fd539, %fd99, 0d3FE45F306DC9C883;
	cvt.rni.s32.f64 	%r252, %fd539;
	cvt.rn.f64.s32 	%fd540, %r252;
	fma.rn.f64 	%fd541, %fd540, 0dBFF921FB54442D18, %fd99;
	fma.rn.f64 	%fd542, %fd540, 0dBC91A62633145C00, %fd541;
	fma.rn.f64 	%fd961, %fd540, 0dB97B839A252049C0, %fd542;
	setp.ltu.f64 	%p55, %fd100, 0d41E0000000000000;
	@%p55 bra 	$L__BB0_64;
	{ // callseq 13, 0
	.param .b64 param0;
	st.param.f64 	[param0], %fd99;
	.param .align 16 .b8 retval0[16];
	call.uni (retval0), 
	__internal_trig_reduction_slowpathd, 
	(
	param0
	);
	ld.param.f64 	%fd961, [retval0];
	ld.param.b32 	%r252, [retval0+8];
	} // callseq 13
$L__BB0_64:
	add.s32 	%r253, %r252, 1;
$L__BB0_65:
	shl.b32 	%r173, %r253, 6;
	cvt.u64.u32 	%rd104, %r173;
	and.b64  	%rd105, %rd104, 64;
	mov.u64 	%rd106, __cudart_sin_cos_coeffs;
	add.s64 	%rd107, %rd106, %rd105;
	mul.rn.f64 	%fd545, %fd961, %fd961;
	and.b32  	%r174, %r253, 1;
	setp.eq.b32 	%p57, %r174, 1;
	selp.f64 	%fd546, 0dBDA8FF8320FD8164, 0d3DE5DB65F9785EBA, %p57;
	ld.global.nc.v2.f64 	{%fd547, %fd548}, [%rd107];
	fma.rn.f64 	%fd549, %fd546, %fd545, %fd547;
	fma.rn.f64 	%fd550, %fd549, %fd545, %fd548;
	ld.global.nc.v2.f64 	{%fd551, %fd552}, [%rd107+16];
	fma.rn.f64 	%fd553, %fd550, %fd545, %fd551;
	fma.rn.f64 	%fd554, %fd553, %fd545, %fd552;
	ld.global.nc.v2.f64 	{%fd555, %fd556}, [%rd107+32];
	fma.rn.f64 	%fd557, %fd554, %fd545, %fd555;
	fma.rn.f64 	%fd558, %fd557, %fd545, %fd556;
	fma.rn.f64 	%fd559, %fd558, %fd961, %fd961;
	fma.rn.f64 	%fd560, %fd558, %fd545, 0d3FF0000000000000;
	selp.f64 	%fd561, %fd560, %fd559, %p57;
	and.b32  	%r175, %r253, 2;
	setp.eq.s32 	%p58, %r175, 0;
	mov.f64 	%fd562, 0d0000000000000000;
	sub.f64 	%fd563, %fd562, %fd561;
	selp.f64 	%fd106, %fd561, %fd563, %p58;
	st.global.f64 	[%rd2+152], %fd106;
	@%p54 bra 	$L__BB0_67;
	mov.f64 	%fd569, 0d0000000000000000;
	mul.rn.f64 	%fd962, %fd99, %fd569;
	mov.b32 	%r254, 0;
	bra.uni 	$L__BB0_69;
$L__BB0_67:
	mul.f64 	%fd564, %fd99, 0d3FE45F306DC9C883;
	cvt.rni.s32.f64 	%r254, %fd564;
	cvt.rn.f64.s32 	%fd565, %r254;
	fma.rn.f64 	%fd566, %fd565, 0dBFF921FB54442D18, %fd99;
	fma.rn.f64 	%fd567, %fd565, 0dBC91A62633145C00, %fd566;
	fma.rn.f64 	%fd962, %fd565, 0dB97B839A252049C0, %fd567;
	setp.ltu.f64 	%p59, %fd100, 0d41E0000000000000;
	@%p59 bra 	$L__BB0_69;
	{ // callseq 14, 0
	.param .b64 param0;
	st.param.f64 	[param0], %fd99;
	.param .align 16 .b8 retval0[16];
	call.uni (retval0), 
	__internal_trig_reduction_slowpathd, 
	(
	param0
	);
	ld.param.f64 	%fd962, [retval0];
	ld.param.b32 	%r254, [retval0+8];
	} // callseq 14
$L__BB0_69:
	shl.b32 	%r178, %r254, 6;
	cvt.u64.u32 	%rd108, %r178;
	and.b64  	%rd109, %rd108, 64;
	mov.u64 	%rd110, __cudart_sin_cos_coeffs;
	add.s64 	%rd111, %rd110, %rd109;
	mul.rn.f64 	%fd570, %fd962, %fd962;
	and.b32  	%r179, %r254, 1;
	setp.eq.b32 	%p61, %r179, 1;
	selp.f64 	%fd571, 0dBDA8FF8320FD8164, 0d3DE5DB65F9785EBA, %p61;
	ld.global.nc.v2.f64 	{%fd572, %fd573}, [%rd111];
	fma.rn.f64 	%fd574, %fd571, %fd570, %fd572;
	fma.rn.f64 	%fd575, %fd574, %fd570, %fd573;
	ld.global.nc.v2.f64 	{%fd576, %fd577}, [%rd111+16];
	fma.rn.f64 	%fd578, %fd575, %fd570, %fd576;
	fma.rn.f64 	%fd579, %fd578, %fd570, %fd577;
	ld.global.nc.v2.f64 	{%fd580, %fd581}, [%rd111+32];
	fma.rn.f64 	%fd582, %fd579, %fd570, %fd580;
	fma.rn.f64 	%fd583, %fd582, %fd570, %fd581;
	fma.rn.f64 	%fd584, %fd583, %fd962, %fd962;
	fma.rn.f64 	%fd585, %fd583, %fd570, 0d3FF0000000000000;
	selp.f64 	%fd586, %fd585, %fd584, %p61;
	and.b32  	%r180, %r254, 2;
	setp.eq.s32 	%p62, %r180, 0;
	mov.f64 	%fd587, 0d0000000000000000;
	sub.f64 	%fd588, %fd587, %fd586;
	selp.f64 	%fd111, %fd586, %fd588, %p62;
	st.global.f64 	[%rd2+264], %fd111;
	mul.f64 	%fd589, %fd111, 0dBFB43F90BBB71E71;
	st.global.f64 	[%rd2+248], %fd589;
	fma.rn.f64 	%fd590, %fd106, 0d3F94E4621102CAAF, %fd589;
	add.f64 	%fd112, %fd590, 0dBF7A1AAA44D48184;
	st.global.f64 	[%rd2+184], %fd112;
	@%p50 bra 	$L__BB0_71;
	mov.f64 	%fd596, 0d0000000000000000;
	mul.rn.f64 	%fd963, %fd91, %fd596;
	mov.b32 	%r255, 0;
	bra.uni 	$L__BB0_73;
$L__BB0_71:
	mul.f64 	%fd591, %fd91, 0d3FE45F306DC9C883;
	cvt.rni.s32.f64 	%r255, %fd591;
	cvt.rn.f64.s32 	%fd592, %r255;
	fma.rn.f64 	%fd593, %fd592, 0dBFF921FB54442D18, %fd91;
	fma.rn.f64 	%fd594, %fd592, 0dBC91A62633145C00, %fd593;
	fma.rn.f64 	%fd963, %fd592, 0dB97B839A252049C0, %fd594;
	setp.ltu.f64 	%p63, %fd92, 0d41E0000000000000;
	@%p63 bra 	$L__BB0_73;
	{ // callseq 15, 0
	.param .b64 param0;
	st.param.f64 	[param0], %fd91;
	.param .align 16 .b8 retval0[16];
	call.uni (retval0), 
	__internal_trig_reduction_slowpathd, 
	(
	param0
	);
	ld.param.f64 	%fd963, [retval0];
	ld.param.b32 	%r255, [retval0+8];
	} // callseq 15
$L__BB0_73:
	ld.param.u64 	%rd193, [_Z15evaluate_kernelPPKdPdPS2_i_param_0];
	shl.b32 	%r183, %r255, 6;
	cvt.u64.u32 	%rd112, %r183;
	and.b64  	%rd113, %rd112, 64;
	mov.u64 	%rd114, __cudart_sin_cos_coeffs;
	add.s64 	%rd115, %rd114, %rd113;
	mul.rn.f64 	%fd597, %fd963, %fd963;
	and.b32  	%r184, %r255, 1;
	setp.eq.b32 	%p64, %r184, 1;
	selp.f64 	%fd598, 0dBDA8FF8320FD8164, 0d3DE5DB65F9785EBA, %p64;
	ld.global.nc.v2.f64 	{%fd599, %fd600}, [%rd115];
	fma.rn.f64 	%fd601, %fd598, %fd597, %fd599;
	fma.rn.f64 	%fd602, %fd601, %fd597, %fd600;
	ld.global.nc.v2.f64 	{%fd603, %fd604}, [%rd115+16];
	fma.rn.f64 	%fd605, %fd602, %fd597, %fd603;
	fma.rn.f64 	%fd606, %fd605, %fd597, %fd604;
	ld.global.nc.v2.f64 	{%fd607, %fd608}, [%rd115+32];
	fma.rn.f64 	%fd609, %fd606, %fd597, %fd607;
	fma.rn.f64 	%fd610, %fd609, %fd597, %fd608;
	fma.rn.f64 	%fd611, %fd610, %fd963, %fd963;
	fma.rn.f64 	%fd612, %fd610, %fd597, 0d3FF0000000000000;
	selp.f64 	%fd613, %fd612, %fd611, %p64;
	and.b32  	%r185, %r255, 2;
	setp.eq.s32 	%p65, %r185, 0;
	mov.f64 	%fd614, 0d0000000000000000;
	sub.f64 	%fd615, %fd614, %fd613;
	selp.f64 	%fd117, %fd613, %fd615, %p65;
	st.global.f64 	[%rd2+64], %fd117;
	mul.f64 	%fd616, %fd106, 0dBFB43F90BBB71E71;
	mul.f64 	%fd617, %fd111, 0d3F94E4621102CAAF;
	st.global.f64 	[%rd2+192], %fd617;
	sub.f64 	%fd618, %fd616, %fd617;
	add.f64 	%fd619, %fd618, 0dBFB63B64A4333F61;
	add.f64 	%fd118, %fd619, 0dBFD6742470ED07EB;
	st.global.f64 	[%rd2+144], %fd118;
	mul.f64 	%fd620, %fd118, %fd117;
	st.global.f64 	[%rd2+128], %fd620;
	fma.rn.f64 	%fd621, %fd98, %fd112, %fd620;
	add.f64 	%fd622, %fd621, 0d3FC01CD04AC472E1;
	st.global.f64 	[%rd2+96], %fd622;
	add.f64 	%fd623, %fd622, 0d3FB7877DEFF33DA0;
	add.f64 	%fd624, %fd623, 0d3FEE330BF7D29CD0;
	st.global.f64 	[%rd2+136], %fd624;
	add.f64 	%fd625, %fd624, %fd90;
	st.global.f64 	[%rd2+56], %fd625;
	mul.f64 	%fd119, %fd625, %fd3;
	st.global.f64 	[%rd2+48], %fd119;
	cvta.to.global.u64 	%rd116, %rd193;
	ld.global.u64 	%rd117, [%rd116];
	mul.wide.s32 	%rd118, %r2, 8;
	add.s64 	%rd119, %rd117, %rd118;
	ld.f64 	%fd120, [%rd119+24];
	st.global.f64 	[%rd2+136], %fd120;
	mul.f64 	%fd626, %fd120, %fd1;
	st.global.f64 	[%rd2+232], %fd626;
	ld.global.u64 	%rd120, [%rd116];
	add.s64 	%rd121, %rd120, %rd118;
	ld.f64 	%fd121, [%rd121+48];
	st.global.f64 	[%rd2+96], %fd121;
	mul.f64 	%fd627, %fd121, %fd2;
	st.global.f64 	[%rd2+200], %fd627;
	sub.f64 	%fd628, %fd626, %fd627;
	st.global.f64 	[%rd2+128], %fd628;
	mov.b64 	%rd122, -4640874277604712003;
	st.global.u64 	[%rd2+104], %rd122;
	mov.b64 	%rd123, -4627047103838761161;
	st.global.u64 	[%rd2+192], %rd123;
	ld.global.u64 	%rd124, [%rd116];
	add.s64 	%rd125, %rd124, %rd118;
	ld.f64 	%fd122, [%rd125+128];
	abs.f64 	%fd123, %fd122;
	setp.neu.f64 	%p66, %fd123, 0d7FF0000000000000;
	@%p66 bra 	$L__BB0_75;
	mov.f64 	%fd634, 0d0000000000000000;
	mul.rn.f64 	%fd965, %fd122, %fd634;
	mov.b32 	%r257, 1;
	bra.uni 	$L__BB0_78;
$L__BB0_75:
	mul.f64 	%fd629, %fd122, 0d3FE45F306DC9C883;
	cvt.rni.s32.f64 	%r256, %fd629;
	cvt.rn.f64.s32 	%fd630, %r256;
	fma.rn.f64 	%fd631, %fd630, 0dBFF921FB54442D18, %fd122;
	fma.rn.f64 	%fd632, %fd630, 0dBC91A62633145C00, %fd631;
	fma.rn.f64 	%fd965, %fd630, 0dB97B839A252049C0, %fd632;
	setp.ltu.f64 	%p67, %fd123, 0d41E0000000000000;
	@%p67 bra 	$L__BB0_77;
	{ // callseq 16, 0
	.param .b64 param0;
	st.param.f64 	[param0], %fd122;
	.param .align 16 .b8 retval0[16];
	call.uni (retval0), 
	__internal_trig_reduction_slowpathd, 
	(
	param0
	);
	ld.param.f64 	%fd965, [retval0];
	ld.param.b32 	%r256, [retval0+8];
	} // callseq 16
$L__BB0_77:
	add.s32 	%r257, %r256, 1;
$L__BB0_78:
	shl.b32 	%r188, %r257, 6;
	cvt.u64.u32 	%rd126, %r188;
	and.b64  	%rd127, %rd126, 64;
	mov.u64 	%rd128, __cudart_sin_cos_coeffs;
	add.s64 	%rd129, %rd128, %rd127;
	mul.rn.f64 	%fd635, %fd965, %fd965;
	and.b32  	%r189, %r257, 1;
	setp.eq.b32 	%p69, %r189, 1;
	selp.f64 	%fd636, 0dBDA8FF8320FD8164, 0d3DE5DB65F9785EBA, %p69;
	ld.global.nc.v2.f64 	{%fd637, %fd638}, [%rd129];
	fma.rn.f64 	%fd639, %fd636, %fd635, %fd637;
	fma.rn.f64 	%fd640, %fd639, %fd635, %fd638;
	ld.global.nc.v2.f64 	{%fd641, %fd642}, [%rd129+16];
	fma.rn.f64 	%fd643, %fd640, %fd635, %fd641;
	fma.rn.f64 	%fd644, %fd643, %fd635, %fd642;
	ld.global.nc.v2.f64 	{%fd645, %fd646}, [%rd129+32];
	fma.rn.f64 	%fd647, %fd644, %fd635, %fd645;
	fma.rn.f64 	%fd648, %fd647, %fd635, %fd646;
	fma.rn.f64 	%fd649, %fd648, %fd965, %fd965;
	fma.rn.f64 	%fd650, %fd648, %fd635, 0d3FF0000000000000;
	selp.f64 	%fd651, %fd650, %fd649, %p69;
	and.b32  	%r190, %r257, 2;
	setp.eq.s32 	%p70, %r190, 0;
	mov.f64 	%fd652, 0d0000000000000000;
	sub.f64 	%fd653, %fd652, %fd651;
	selp.f64 	%fd129, %fd651, %fd653, %p70;
	st.global.f64 	[%rd2+152], %fd129;
	@%p66 bra 	$L__BB0_80;
	mov.f64 	%fd659, 0d0000000000000000;
	mul.rn.f64 	%fd966, %fd122, %fd659;
	mov.b32 	%r258, 0;
	bra.uni 	$L__BB0_82;
$L__BB0_80:
	mul.f64 	%fd654, %fd122, 0d3FE45F306DC9C883;
	cvt.rni.s32.f64 	%r258, %fd654;
	cvt.rn.f64.s32 	%fd655, %r258;
	fma.rn.f64 	%fd656, %fd655, 0dBFF921FB54442D18, %fd122;
	fma.rn.f64 	%fd657, %fd655, 0dBC91A62633145C00, %fd656;
	fma.rn.f64 	%fd966, %fd655, 0dB97B839A252049C0, %fd657;
	setp.ltu.f64 	%p71, %fd123, 0d41E0000000000000;
	@%p71 bra 	$L__BB0_82;
	{ // callseq 17, 0
	.param .b64 param0;
	st.param.f64 	[param0], %fd122;
	.param .align 16 .b8 retval0[16];
	call.uni (retval0), 
	__internal_trig_reduction_slowpathd, 
	(
	param0
	);
	ld.param.f64 	%fd966, [retval0];
	ld.param.b32 	%r258, [retval0+8];
	} // callseq 17
$L__BB0_82:
	ld.param.u64 	%rd194, [_Z15evaluate_kernelPPKdPdPS2_i_param_0];
	shl.b32 	%r193, %r258, 6;
	cvt.u64.u32 	%rd130, %r193;
	and.b64  	%rd131, %rd130, 64;
	mov.u64 	%rd132, __cudart_sin_cos_coeffs;
	add.s64 	%rd133, %rd132, %rd131;
	mul.rn.f64 	%fd660, %fd966, %fd966;
	and.b32  	%r194, %r258, 1;
	setp.eq.b32 	%p72, %r194, 1;
	selp.f64 	%fd661, 0dBDA8FF8320FD8164, 0d3DE5DB65F9785EBA, %p72;
	ld.global.nc.v2.f64 	{%fd662, %fd663}, [%rd133];
	fma.rn.f64 	%fd664, %fd661, %fd660, %fd662;
	fma.rn.f64 	%fd665, %fd664, %fd660, %fd663;
	ld.global.nc.v2.f64 	{%fd666, %fd667}, [%rd133+16];
	fma.rn.f64 	%fd668, %fd665, %fd660, %fd666;
	fma.rn.f64 	%fd669, %fd668, %fd660, %fd667;
	ld.global.nc.v2.f64 	{%fd670, %fd671}, [%rd133+32];
	fma.rn.f64 	%fd672, %fd669, %fd660, %fd670;
	fma.rn.f64 	%fd673, %fd672, %fd660, %fd671;
	fma.rn.f64 	%fd674, %fd673, %fd966, %fd966;
	fma.rn.f64 	%fd675, %fd673, %fd660, 0d3FF0000000000000;
	selp.f64 	%fd676, %fd675, %fd674, %p72;
	and.b32  	%r195, %r258, 2;
	setp.eq.s32 	%p73, %r195, 0;
	mov.f64 	%fd677, 0d0000000000000000;
	sub.f64 	%fd678, %fd677, %fd676;
	selp.f64 	%fd134, %fd676, %fd678, %p73;
	st.global.f64 	[%rd2+264], %fd134;
	mov.b64 	%rd134, -4671241319393766744;
	st.global.u64 	[%rd2+272], %rd134;
	mul.f64 	%fd679, %fd11, %fd31;
	mul.f64 	%fd680, %fd30, %fd25;
	sub.f64 	%fd681, %fd679, %fd680;
	add.f64 	%fd135, %fd681, 0dBF2C6AC4F16852A8;
	st.global.f64 	[%rd2+80], %fd135;
	mul.f64 	%fd682, %fd135, %fd134;
	mul.f64 	%fd683, %fd129, 0dBFC96D2C98B0CF37;
	sub.f64 	%fd684, %fd683, %fd682;
	mov.b64 	%rd135, -4622580968616124893;
	st.global.u64 	[%rd2+72], %rd135;
	add.f64 	%fd685, %fd684, 0dBFD94B19BC279E23;
	st.global.f64 	[%rd2+248], %fd685;
	add.f64 	%fd686, %fd685, 0dBF984D6ED41FA1BD;
	st.global.f64 	[%rd2+104], %fd686;
	cvta.to.global.u64 	%rd136, %rd194;
	ld.global.u64 	%rd137, [%rd136];
	mul.wide.s32 	%rd138, %r2, 8;
	add.s64 	%rd139, %rd137, %rd138;
	ld.f64 	%fd136, [%rd139+104];
	abs.f64 	%fd137, %fd136;
	setp.neu.f64 	%p74, %fd137, 0d7FF0000000000000;
	@%p74 bra 	$L__BB0_84;
	mov.f64 	%fd692, 0d0000000000000000;
	mul.rn.f64 	%fd968, %fd136, %fd692;
	mov.b32 	%r260, 1;
	bra.uni 	$L__BB0_87;
$L__BB0_84:
	mul.f64 	%fd687, %fd136, 0d3FE45F306DC9C883;
	cvt.rni.s32.f64 	%r259, %fd687;
	cvt.rn.f64.s32 	%fd688, %r259;
	fma.rn.f64 	%fd689, %fd688, 0dBFF921FB54442D18, %fd136;
	fma.rn.f64 	%fd690, %fd688, 0dBC91A62633145C00, %fd689;
	fma.rn.f64 	%fd968, %fd688, 0dB97B839A252049C0, %fd690;
	setp.ltu.f64 	%p75, %fd137, 0d41E0000000000000;
	@%p75 bra 	$L__BB0_86;
	{ // callseq 18, 0
	.param .b64 param0;
	st.param.f64 	[param0], %fd136;
	.param .align 16 .b8 retval0[16];
	call.uni (retval0), 
	__internal_trig_reduction_slowpathd, 
	(
	param0
	);
	ld.param.f64 	%fd968, [retval0];
	ld.param.b32 	%r259, [retval0+8];
	} // callseq 18
$L__BB0_86:
	add.s32 	%r260, %r259, 1;
$L__BB0_87:
	shl.b32 	%r198, %r260, 6;
	cvt.u64.u32 	%rd140, %r198;
	and.b64  	%rd141, %rd140, 64;
	mov.u64 	%rd142, __cudart_sin_cos_coeffs;
	add.s64 	%rd143, %rd142, %rd141;
	mul.rn.f64 	%fd693, %fd968, %fd968;
	and.b32  	%r199, %r260, 1;
	setp.eq.b32 	%p77, %r199, 1;
	selp.f64 	%fd694, 0dBDA8FF8320FD8164, 0d3DE5DB65F9785EBA, %p77;
	ld.global.nc.v2.f64 	{%fd695, %fd696}, [%rd143];
	fma.rn.f64 	%fd697, %fd694, %fd693, %fd695;
	fma.rn.f64 	%fd698, %fd697, %fd693, %fd696;
	ld.global.nc.v2.f64 	{%fd699, %fd700}, [%rd143+16];
	fma.rn.f64 	%fd701, %fd698, %fd693, %fd699;
	fma.rn.f64 	%fd702, %fd701, %fd693, %fd700;
	ld.global.nc.v2.f64 	{%fd703, %fd704}, [%rd143+32];
	fma.rn.f64 	%fd705, %fd702, %fd693, %fd703;
	fma.rn.f64 	%fd706, %fd705, %fd693, %fd704;
	fma.rn.f64 	%fd707, %fd706, %fd968, %fd968;
	fma.rn.f64 	%fd708, %fd706, %fd693, 0d3FF0000000000000;
	selp.f64 	%fd709, %fd708, %fd707, %p77;
	and.b32  	%r200, %r260, 2;
	setp.eq.s32 	%p78, %r200, 0;
	mov.f64 	%fd710, 0d0000000000000000;
	sub.f64 	%fd711, %fd710, %fd709;
	selp.f64 	%fd143, %fd709, %fd711, %p78;
	st.global.f64 	[%rd2+120], %fd143;
	@%p74 bra 	$L__BB0_89;
	mov.f64 	%fd717, 0d0000000000000000;
	mul.rn.f64 	%fd969, %fd136, %fd717;
	mov.b32 	%r261, 0;
	bra.uni 	$L__BB0_91;
$L__BB0_89:
	mul.f64 	%fd712, %fd136, 0d3FE45F306DC9C883;
	cvt.rni.s32.f64 	%r261, %fd712;
	cvt.rn.f64.s32 	%fd713, %r261;
	fma.rn.f64 	%fd714, %fd713, 0dBFF921FB54442D18, %fd136;
	fma.rn.f64 	%fd715, %fd713, 0dBC91A62633145C00, %fd714;
	fma.rn.f64 	%fd969, %fd713, 0dB97B839A252049C0, %fd715;
	setp.ltu.f64 	%p79, %fd137, 0d41E0000000000000;
	@%p79 bra 	$L__BB0_91;
	{ // callseq 19, 0
	.param .b64 param0;
	st.param.f64 	[param0], %fd136;
	.param .align 16 .b8 retval0[16];
	call.uni (retval0), 
	__internal_trig_reduction_slowpathd, 
	(
	param0
	);
	ld.param.f64 	%fd969, [retval0];
	ld.param.b32 	%r261, [retval0+8];
	} // callseq 19
$L__BB0_91:
	ld.param.u64 	%rd195, [_Z15evaluate_kernelPPKdPdPS2_i_param_0];
	shl.b32 	%r203, %r261, 6;
	cvt.u64.u32 	%rd144, %r203;
	and.b64  	%rd145, %rd144, 64;
	mov.u64 	%rd146, __cudart_sin_cos_coeffs;
	add.s64 	%rd147, %rd146, %rd145;
	mul.rn.f64 	%fd718, %fd969, %fd969;
	and.b32  	%r204, %r261, 1;
	setp.eq.b32 	%p80, %r204, 1;
	selp.f64 	%fd719, 0dBDA8FF8320FD8164, 0d3DE5DB65F9785EBA, %p80;
	ld.global.nc.v2.f64 	{%fd720, %fd721}, [%rd147];
	fma.rn.f64 	%fd722, %fd719, %fd718, %fd720;
	fma.rn.f64 	%fd723, %fd722, %fd718, %fd721;
	ld.global.nc.v2.f64 	{%fd724, %fd725}, [%rd147+16];
	fma.rn.f64 	%fd726, %fd723, %fd718, %fd724;
	fma.rn.f64 	%fd727, %fd726, %fd718, %fd725;
	ld.global.nc.v2.f64 	{%fd728, %fd729}, [%rd147+32];
	fma.rn.f64 	%fd730, %fd727, %fd718, %fd728;
	fma.rn.f64 	%fd731, %fd730, %fd718, %fd729;
	fma.rn.f64 	%fd732, %fd731, %fd969, %fd969;
	fma.rn.f64 	%fd733, %fd731, %fd718, 0d3FF0000000000000;
	selp.f64 	%fd734, %fd733, %fd732, %p80;
	and.b32  	%r205, %r261, 2;
	setp.eq.s32 	%p81, %r205, 0;
	mov.f64 	%fd735, 0d0000000000000000;
	sub.f64 	%fd736, %fd735, %fd734;
	selp.f64 	%fd148, %fd734, %fd736, %p81;
	st.global.f64 	[%rd2+248], %fd148;
	mul.f64 	%fd737, %fd40, %fd60;
	mul.f64 	%fd738, %fd59, %fd54;
	sub.f64 	%fd739, %fd737, %fd738;
	add.f64 	%fd149, %fd739, 0dBF2C6AC4F16852A8;
	st.global.f64 	[%rd2+176], %fd149;
	mul.f64 	%fd740, %fd149, %fd148;
	st.global.f64 	[%rd2+168], %fd740;
	mul.f64 	%fd741, %fd143, 0dBFC96D2C98B0CF37;
	sub.f64 	%fd742, %fd741, %fd740;
	add.f64 	%fd743, %fd742, 0dBFD94B19BC279E23;
	mul.f64 	%fd744, %fd129, 0dBFC96D2C98B0CF37;
	mul.f64 	%fd745, %fd135, %fd134;
	sub.f64 	%fd746, %fd744, %fd745;
	add.f64 	%fd747, %fd746, 0dBFD94B19BC279E23;
	add.f64 	%fd748, %fd747, 0dBF984D6ED41FA1BD;
	add.f64 	%fd150, %fd743, %fd748;
	st.global.f64 	[%rd2+104], %fd150;
	mov.b64 	%rd148, 4596324933016014647;
	st.global.u64 	[%rd2+112], %rd148;
	cvta.to.global.u64 	%rd149, %rd195;
	ld.global.u64 	%rd150, [%rd149];
	mul.wide.s32 	%rd151, %r2, 8;
	add.s64 	%rd152, %rd150, %rd151;
	ld.f64 	%fd151, [%rd152+80];
	abs.f64 	%fd152, %fd151;
	setp.neu.f64 	%p82, %fd152, 0d7FF0000000000000;
	@%p82 bra 	$L__BB0_93;
	mov.f64 	%fd754, 0d0000000000000000;
	mul.rn.f64 	%fd971, %fd151, %fd754;
	mov.b32 	%r263, 1;
	bra.uni 	$L__BB0_96;
$L__BB0_93:
	mul.f64 	%fd749, %fd151, 0d3FE45F306DC9C883;
	cvt.rni.s32.f64 	%r262, %fd749;
	cvt.rn.f64.s32 	%fd750, %r262;
	fma.rn.f64 	%fd751, %fd750, 0dBFF921FB54442D18, %fd151;
	fma.rn.f64 	%fd752, %fd750, 0dBC91A62633145C00, %fd751;
	fma.rn.f64 	%fd971, %fd750, 0dB97B839A252049C0, %fd752;
	setp.ltu.f64 	%p83, %fd152, 0d41E0000000000000;
	@%p83 bra 	$L__BB0_95;
	{ // callseq 20, 0
	.param .b64 param0;
	st.param.f64 	[param0], %fd151;
	.param .align 16 .b8 retval0[16];
	call.uni (retval0), 
	__internal_trig_reduction_slowpathd, 
	(
	param0
	);
	ld.param.f64 	%fd971, [retval0];
	ld.param.b32 	%r262, [retval0+8];
	} // callseq 20
$L__BB0_95:
	add.s32 	%r263, %r262, 1;
$L__BB0_96:
	shl.b32 	%r208, %r263, 6;
	cvt.u64.u32 	%rd153, %r208;
	and.b64  	%rd154, %rd153, 64;
	mov.u64 	%rd155, __cudart_sin_cos_coeffs;
	add.s64 	%rd156, %rd155, %rd154;
	mul.rn.f64 	%fd755, %fd971, %fd971;
	and.b32  	%r209, %r263, 1;
	setp.eq.b32 	%p85, %r209, 1;
	selp.f64 	%fd756, 0dBDA8FF8320FD8164, 0d3DE5DB65F9785EBA, %p85;
	ld.global.nc.v2.f64 	{%fd757, %fd758}, [%rd156];
	fma.rn.f64 	%fd759, %fd756, %fd755, %fd757;
	fma.rn.f64 	%fd760, %fd759, %fd755, %fd758;
	ld.global.nc.v2.f64 	{%fd761, %fd762}, [%rd156+16];
	fma.rn.f64 	%fd763, %fd760, %fd755, %fd761;
	fma.rn.f64 	%fd764, %fd763, %fd755, %fd762;
	ld.global.nc.v2.f64 	{%fd765, %fd766}, [%rd156+32];
	fma.rn.f64 	%fd767, %fd764, %fd755, %fd765;
	fma.rn.f64 	%fd768, %fd767, %fd755, %fd766;
	fma.rn.f64 	%fd769, %fd768, %fd971, %fd971;
	fma.rn.f64 	%fd770, %fd768, %fd755, 0d3FF0000000000000;
	selp.f64 	%fd771, %fd770, %fd769, %p85;
	and.b32  	%r210, %r263, 2;
	setp.eq.s32 	%p86, %r210, 0;
	mov.f64 	%fd772, 0d0000000000000000;
	sub.f64 	%fd773, %fd772, %fd771;
	selp.f64 	%fd158, %fd771, %fd773, %p86;
	st.global.f64 	[%rd2+168], %fd158;
	@%p82 bra 	$L__BB0_98;
	mov.f64 	%fd779, 0d0000000000000000;
	mul.rn.f64 	%fd972, %fd151, %fd779;
	mov.b32 	%r264, 0;
	bra.uni 	$L__BB0_100;
$L__BB0_98:
	mul.f64 	%fd774, %fd151, 0d3FE45F306DC9C883;
	cvt.rni.s32.f64 	%r264, %fd774;
	cvt.rn.f64.s32 	%fd775, %r264;
	fma.rn.f64 	%fd776, %fd775, 0dBFF921FB54442D18, %fd151;
	fma.rn.f64 	%fd777, %fd775, 0dBC91A62633145C00, %fd776;
	fma.rn.f64 	%fd972, %fd775, 0dB97B839A252049C0, %fd777;
	setp.ltu.f64 	%p87, %fd152, 0d41E0000000000000;
	@%p87 bra 	$L__BB0_100;
	{ // callseq 21, 0
	.param .b64 param0;
	st.param.f64 	[param0], %fd151;
	.param .align 16 .b8 retval0[16];
	call.uni (retval0), 
	__internal_trig_reduction_slowpathd, 
	(
	param0
	);
	ld.param.f64 	%fd972, [retval0];
	ld.param.b32 	%r264, [retval0+8];
	} // callseq 21
$L__BB0_100:
	ld.param.u64 	%rd196, [_Z15evaluate_kernelPPKdPdPS2_i_param_0];
	shl.b32 	%r213, %r264, 6;
	cvt.u64.u32 	%rd157, %r213;
	and.b64  	%rd158, %rd157, 64;
	mov.u64 	%rd159, __cudart_sin_cos_coeffs;
	add.s64 	%rd160, %rd159, %rd158;
	mul.rn.f64 	%fd780, %fd972, %fd972;
	and.b32  	%r214, %r264, 1;
	setp.eq.b32 	%p88, %r214, 1;
	selp.f64 	%fd781, 0dBDA8FF8320FD8164, 0d3DE5DB65F9785EBA, %p88;
	ld.global.nc.v2.f64 	{%fd782, %fd783}, [%rd160];
	fma.rn.f64 	%fd784, %fd781, %fd780, %fd782;
	fma.rn.f64 	%fd785, %fd784, %fd780, %fd783;
	ld.global.nc.v2.f64 	{%fd786, %fd787}, [%rd160+16];
	fma.rn.f64 	%fd788, %fd785, %fd780, %fd786;
	fma.rn.f64 	%fd789, %fd788, %fd780, %fd787;
	ld.global.nc.v2.f64 	{%fd790, %fd791}, [%rd160+32];
	fma.rn.f64 	%fd792, %fd789, %fd780, %fd790;
	fma.rn.f64 	%fd793, %fd792, %fd780, %fd791;
	fma.rn.f64 	%fd794, %fd793, %fd972, %fd972;
	fma.rn.f64 	%fd795, %fd793, %fd780, 0d3FF0000000000000;
	selp.f64 	%fd796, %fd795, %fd794, %p88;
	and.b32  	%r215, %r264, 2;
	setp.eq.s32 	%p89, %r215, 0;
	mov.f64 	%fd797, 0d0000000000000000;
	sub.f64 	%fd798, %fd797, %fd796;
	selp.f64 	%fd163, %fd796, %fd798, %p89;
	st.global.f64 	[%rd2+72], %fd163;
	mul.f64 	%fd799, %fd69, %fd89;
	mul.f64 	%fd800, %fd88, %fd83;
	sub.f64 	%fd801, %fd799, %fd800;
	add.f64 	%fd164, %fd801, 0dBF2C6AC4F16852A8;
	st.global.f64 	[%rd2+240], %fd164;
	mul.f64 	%fd802, %fd164, %fd163;
	mul.f64 	%fd803, %fd158, 0d3FC96D2C98B0CF37;
	sub.f64 	%fd804, %fd803, %fd802;
	mov.b64 	%rd161, 4600791068238650915;
	st.global.u64 	[%rd2+224], %rd161;
	add.f64 	%fd805, %fd804, 0d3FD94B19BC279E23;
	st.global.f64 	[%rd2+216], %fd805;
	add.f64 	%fd165, %fd805, %fd150;
	st.global.f64 	[%rd2+104], %fd165;
	cvta.to.global.u64 	%rd162, %rd196;
	ld.global.u64 	%rd163, [%rd162];
	mul.wide.s32 	%rd164, %r2, 8;
	add.s64 	%rd165, %rd163, %rd164;
	ld.f64 	%fd166, [%rd165+56];
	abs.f64 	%fd167, %fd166;
	setp.neu.f64 	%p90, %fd167, 0d7FF0000000000000;
	@%p90 bra 	$L__BB0_102;
	mov.f64 	%fd811, 0d0000000000000000;
	mul.rn.f64 	%fd974, %fd166, %fd811;
	mov.b32 	%r266, 1;
	bra.uni 	$L__BB0_105;
$L__BB0_102:
	mul.f64 	%fd806, %fd166, 0d3FE45F306DC9C883;
	cvt.rni.s32.f64 	%r265, %fd806;
	cvt.rn.f64.s32 	%fd807, %r265;
	fma.rn.f64 	%fd808, %fd807, 0dBFF921FB54442D18, %fd166;
	fma.rn.f64 	%fd809, %fd807, 0dBC91A62633145C00, %fd808;
	fma.rn.f64 	%fd974, %fd807, 0dB97B839A252049C0, %fd809;
	setp.ltu.f64 	%p91, %fd167, 0d41E0000000000000;
	@%p91 bra 	$L__BB0_104;
	{ // callseq 22, 0
	.param .b64 param0;
	st.param.f64 	[param0], %fd166;
	.param .align 16 .b8 retval0[16];
	call.uni (retval0), 
	__internal_trig_reduction_slowpathd, 
	(
	param0
	);
	ld.param.f64 	%fd974, [retval0];
	ld.param.b32 	%r265, [retval0+8];
	} // callseq 22
$L__BB0_104:
	add.s32 	%r266, %r265, 1;
$L__BB0_105:
	shl.b32 	%r218, %r266, 6;
	cvt.u64.u32 	%rd166, %r218;
	and.b64  	%rd167, %rd166, 64;
	mov.u64 	%rd168, __cudart_sin_cos_coeffs;
	add.s64 	%rd169, %rd168, %rd167;
	mul.rn.f64 	%fd812, %fd974, %fd974;
	and.b32  	%r219, %r266, 1;
	setp.eq.b32 	%p93, %r219, 1;
	selp.f64 	%fd813, 0dBDA8FF8320FD8164, 0d3DE5DB65F9785EBA, %p93;
	ld.global.nc.v2.f64 	{%fd814, %fd815}, [%rd169];
	fma.rn.f64 	%fd816, %fd813, %fd812, %fd814;
	fma.rn.f64 	%fd817, %fd816, %fd812, %fd815;
	ld.global.nc.v2.f64 	{%fd818, %fd819}, [%rd169+16];
	fma.rn.f64 	%fd820, %fd817, %fd812, %fd818;
	fma.rn.f64 	%fd821, %fd820, %fd812, %fd819;
	ld.global.nc.v2.f64 	{%fd822, %fd823}, [%rd169+32];
	fma.rn.f64 	%fd824, %fd821, %fd812, %fd822;
	fma.rn.f64 	%fd825, %fd824, %fd812, %fd823;
	fma.rn.f64 	%fd826, %fd825, %fd974, %fd974;
	fma.rn.f64 	%fd827, %fd825, %fd812, 0d3FF0000000000000;
	selp.f64 	%fd828, %fd827, %fd826, %p93;
	and.b32  	%r220, %r266, 2;
	setp.eq.s32 	%p94, %r220, 0;
	mov.f64 	%fd829, 0d0000000000000000;
	sub.f64 	%fd830, %fd829, %fd828;
	selp.f64 	%fd173, %fd828, %fd830, %p94;
	@%p90 bra 	$L__BB0_107;
	mov.f64 	%fd836, 0d0000000000000000;
	mul.rn.f64 	%fd975, %fd166, %fd836;
	mov.b32 	%r267, 0;
	bra.uni 	$L__BB0_109;
$L__BB0_107:
	mul.f64 	%fd831, %fd166, 0d3FE45F306DC9C883;
	cvt.rni.s32.f64 	%r267, %fd831;
	cvt.rn.f64.s32 	%fd832, %r267;
	fma.rn.f64 	%fd833, %fd832, 0dBFF921FB54442D18, %fd166;
	fma.rn.f64 	%fd834, %fd832, 0dBC91A62633145C00, %fd833;
	fma.rn.f64 	%fd975, %fd832, 0dB97B839A252049C0, %fd834;
	setp.ltu.f64 	%p95, %fd167, 0d41E0000000000000;
	@%p95 bra 	$L__BB0_109;
	{ // callseq 23, 0
	.param .b64 param0;
	st.param.f64 	[param0], %fd166;
	.param .align 16 .b8 retval0[16];
	call.uni (retval0), 
	__internal_trig_reduction_slowpathd, 
	(
	param0
	);
	ld.param.f64 	%fd975, [retval0];
	ld.param.b32 	%r267, [retval0+8];
	} // callseq 23
$L__BB0_109:
	ld.param.u64 	%rd198, [_Z15evaluate_kernelPPKdPdPS2_i_param_2];
	ld.param.u64 	%rd197, [_Z15evaluate_kernelPPKdPdPS2_i_param_0];
	cvta.to.global.u64 	%rd170, %rd198;
	shl.b32 	%r223, %r267, 6;
	cvt.u64.u32 	%rd171, %r223;
	and.b64  	%rd172, %rd171, 64;
	mov.u64 	%rd173, __cudart_sin_cos_coeffs;
	add.s64 	%rd174, %rd173, %rd172;
	mul.rn.f64 	%fd837, %fd975, %fd975;
	and.b32  	%r224, %r267, 1;
	setp.eq.b32 	%p96, %r224, 1;
	selp.f64 	%fd838, 0dBDA8FF8320FD8164, 0d3DE5DB65F9785EBA, %p96;
	ld.global.nc.v2.f64 	{%fd839, %fd840}, [%rd174];
	fma.rn.f64 	%fd841, %fd838, %fd837, %fd839;
	fma.rn.f64 	%fd842, %fd841, %fd837, %fd840;
	ld.global.nc.v2.f64 	{%fd843, %fd844}, [%rd174+16];
	fma.rn.f64 	%fd845, %fd842, %fd837, %fd843;
	fma.rn.f64 	%fd846, %fd845, %fd837, %fd844;
	ld.global.nc.v2.f64 	{%fd847, %fd848}, [%rd174+32];
	fma.rn.f64 	%fd849, %fd846, %fd837, %fd847;
	fma.rn.f64 	%fd850, %fd849, %fd837, %fd848;
	fma.rn.f64 	%fd851, %fd850, %fd975, %fd975;
	fma.rn.f64 	%fd852, %fd850, %fd837, 0d3FF0000000000000;
	selp.f64 	%fd853, %fd852, %fd851, %p96;
	and.b32  	%r225, %r267, 2;
	setp.eq.s32 	%p97, %r225, 0;
	mov.f64 	%fd854, 0d0000000000000000;
	sub.f64 	%fd855, %fd854, %fd853;
	selp.f64 	%fd856, %fd853, %fd855, %p97;
	st.global.f64 	[%rd2+216], %fd856;
	mul.f64 	%fd857, %fd98, %fd118;
	mul.f64 	%fd858, %fd117, %fd112;
	st.global.f64 	[%rd2+64], %fd858;
	sub.f64 	%fd859, %fd857, %fd858;
	add.f64 	%fd860, %fd859, 0dBF2C6AC4F16852A8;
	st.global.f64 	[%rd2+272], %fd860;
	mul.f64 	%fd861, %fd860, %fd856;
	mul.f64 	%fd862, %fd173, 0d3FC96D2C98B0CF37;
	sub.f64 	%fd863, %fd862, %fd861;
	add.f64 	%fd864, %fd863, 0d3FD94B19BC279E23;
	add.f64 	%fd865, %fd864, %fd165;
	st.global.f64 	[%rd2+104], %fd865;
	mul.f64 	%fd866, %fd120, %fd1;
	mul.f64 	%fd867, %fd121, %fd2;
	sub.f64 	%fd868, %fd866, %fd867;
	mul.f64 	%fd869, %fd2, %fd120;
	st.global.f64 	[%rd2+256], %fd869;
	mul.f64 	%fd870, %fd1, %fd121;
	st.global.f64 	[%rd2+16], %fd870;
	add.f64 	%fd871, %fd869, %fd870;
	mul.f64 	%fd872, %fd129, %fd135;
	st.global.f64 	[%rd2+152], %fd872;
	fma.rn.f64 	%fd873, %fd134, 0dBFC96D2C98B0CF37, %fd872;
	st.global.f64 	[%rd2+264], %fd873;
	add.f64 	%fd874, %fd873, 0d3FEAFB1D922A9D5D;
	mul.f64 	%fd875, %fd143, %fd149;
	st.global.f64 	[%rd2+120], %fd875;
	fma.rn.f64 	%fd876, %fd148, 0dBFC96D2C98B0CF37, %fd875;
	st.global.f64 	[%rd2+192], %fd876;
	add.f64 	%fd877, %fd876, %fd874;
	mul.f64 	%fd878, %fd158, %fd164;
	st.global.f64 	[%rd2+168], %fd878;
	fma.rn.f64 	%fd879, %fd163, 0d3FC96D2C98B0CF37, %fd878;
	st.global.f64 	[%rd2+72], %fd879;
	add.f64 	%fd880, %fd879, %fd877;
	mul.f64 	%fd881, %fd173, %fd860;
	st.global.f64 	[%rd2+88], %fd881;
	fma.rn.f64 	%fd882, %fd856, 0d3FC96D2C98B0CF37, %fd881;
	st.global.f64 	[%rd2+112], %fd882;
	add.f64 	%fd883, %fd882, %fd880;
	st.global.f64 	[%rd2+160], %fd883;
	mul.f64 	%fd884, %fd883, %fd871;
	st.global.f64 	[%rd2+224], %fd884;
	fma.rn.f64 	%fd885, %fd865, %fd868, %fd884;
	add.f64 	%fd886, %fd885, %fd119;
	st.global.f64 	[%rd2+48], %fd886;
	mov.b64 	%rd175, 4629256079542775979;
	st.global.u64 	[%rd2+128], %rd175;
	cvta.to.global.u64 	%rd176, %rd197;
	ld.global.u64 	%rd177, [%rd176];
	mul.wide.s32 	%rd178, %r2, 8;
	add.s64 	%rd179, %rd177, %rd178;
	ld.f64 	%fd887, [%rd179];
	mul.f64 	%fd888, %fd887, 0d403E6BE0A376F0AB;
	st.global.f64 	[%rd2+224], %fd888;
	add.f64 	%fd889, %fd888, %fd886;
	div.rn.f64 	%fd890, %fd889, 0d403E6BE0A376F0AB;
	st.global.f64 	[%rd2+48], %fd890;
	ld.global.u64 	%rd180, [%rd170];
	ld.const.u32 	%r226, [nnz_out];
	mov.u32 	%r227, %ctaid.x;
	mov.u32 	%r228, %ntid.x;
	mov.u32 	%r229, %tid.x;
	mad.lo.s32 	%r230, %r227, %r228, %r229;
	mul.lo.s32 	%r231, %r226, %r230;
	mul.wide.s32 	%rd181, %r231, 8;
	add.s64 	%rd182, %rd180, %rd181;
	st.f64 	[%rd182], %fd890;
	ld.global.f64 	%fd891, [%rd2+232];
	ld.global.f64 	%fd892, [%rd2+200];
	add.f64 	%fd893, %fd891, %fd892;
	ld.global.f64 	%fd894, [%rd2+56];
	ld.global.f64 	%fd895, [%rd2+136];
	add.f64 	%fd896, %fd895, %fd895;
	mul.f64 	%fd897, %fd895, %fd896;
	st.global.f64 	[%rd2+136], %fd897;
	ld.global.f64 	%fd898, [%rd2+32];
	add.f64 	%fd899, %fd897, %fd898;
	ld.global.f64 	%fd900, [%rd2];
	sub.f64 	%fd901, %fd900, %fd899;
	ld.global.f64 	%fd902, [%rd2+104];
	ld.global.f64 	%fd903, [%rd2+40];
	ld.global.f64 	%fd904, [%rd2+8];
	mul.f64 	%fd905, %fd903, %fd904;
	st.global.f64 	[%rd2+40], %fd905;
	ld.global.f64 	%fd906, [%rd2+96];
	mul.f64 	%fd907, %fd896, %fd906;
	st.global.f64 	[%rd2+200], %fd907;
	sub.f64 	%fd908, %fd905, %fd907;
	ld.global.f64 	%fd909, [%rd2+160];
	mul.f64 	%fd910, %fd908, %fd909;
	st.global.f64 	[%rd2+96], %fd910;
	fma.rn.f64 	%fd911, %fd901, %fd902, %fd910;
	st.global.f64 	[%rd2+32], %fd911;
	fma.rn.f64 	%fd912, %fd893, %fd894, %fd911;
	st.global.f64 	[%rd2+232], %fd912;
	ld.global.u64 	%rd183, [%rd176];
	add.s64 	%rd184, %rd183, %rd178;
	ld.f64 	%fd913, [%rd184+8];
	ld.global.f64 	%fd914, [%rd2+128];
	mul.f64 	%fd915, %fd913, %fd914;
	st.global.f64 	[%rd2+32], %fd915;
	add.f64 	%fd916, %fd915, %fd912;
	div.rn.f64 	%fd917, %fd916, %fd914;
	st.global.f64 	[%rd2+232], %fd917;
	ld.global.u64 	%rd185, [%rd170];
	add.s64 	%rd186, %rd185, %rd181;
	st.f64 	[%rd186+8], %fd917;
	ld.global.f64 	%fd918, [%rd2+256];
	ld.global.f64 	%fd919, [%rd2+16];
	sub.f64 	%fd920, %fd918, %fd919;
	ld.global.f64 	%fd921, [%rd2+56];
	ld.global.f64 	%fd922, [%rd2+40];
	ld.global.f64 	%fd923, [%rd2+200];
	add.f64 	%fd924, %fd922, %fd923;
	ld.global.f64 	%fd925, [%rd2+104];
	ld.global.f64 	%fd926, [%rd2+136];
	ld.global.f64 	%fd927, [%rd2+24];
	add.f64 	%fd928, %fd926, %fd927;
	st.global.f64 	[%rd2+136], %fd928;
	ld.global.f64 	%fd929, [%rd2];
	sub.f64 	%fd930, %fd929, %fd928;
	ld.global.f64 	%fd931, [%rd2+160];
	mul.f64 	%fd932, %fd930, %fd931;
	st.global.f64 	[%rd2], %fd932;
	fma.rn.f64 	%fd933, %fd924, %fd925, %fd932;
	st.global.f64 	[%rd2+40], %fd933;
	fma.rn.f64 	%fd934, %fd920, %fd921, %fd933;
	st.global.f64 	[%rd2+256], %fd934;
	ld.global.u64 	%rd187, [%rd176];
	add.s64 	%rd188, %rd187, %rd178;
	ld.f64 	%fd935, [%rd188+16];
	ld.global.f64 	%fd936, [%rd2+128];
	mul.f64 	%fd937, %fd935, %fd936;
	st.global.f64 	[%rd2+40], %fd937;
	add.f64 	%fd938, %fd937, %fd934;
	div.rn.f64 	%fd939, %fd938, %fd936;
	st.global.f64 	[%rd2+256], %fd939;
	ld.global.u64 	%rd189, [%rd170];
	add.s64 	%rd190, %rd189, %rd181;
	st.f64 	[%rd190+16], %fd939;
$L__BB0_110:
	ret;

}
.func  (.param .align 16 .b8 func_retval0[16]) __internal_trig_reduction_slowpathd(
	.param .b64 __internal_trig_reduction_slowpathd_param_0
)
{
	.local .align 8 .b8 	__local_depot1[40];
	.reg .b64 	%SP;
	.reg .b64 	%SPL;
	.reg .pred 	%p<10>;
	.reg .b32 	%r<47>;
	.reg .b64 	%rd<74>;
	.reg .b64 	%fd<5>;

	mov.u64 	%SPL, __local_depot1;
	ld.param.f64 	%fd4, [__internal_trig_reduction_slowpathd_param_0];
	add.u64 	%rd1, %SPL, 0;
	{
	.reg .b32 %temp; 
	mov.b64 	{%temp, %r1}, %fd4;
	}
	shr.u32 	%r2, %r1, 20;
	and.b32  	%r3, %r2, 2047;
	setp.eq.s32 	%p1, %r3, 2047;
	mov.b32 	%r46, 0;
	@%p1 bra 	$L__BB1_9;
	add.s32 	%r20, %r3, -1024;
	mov.b64 	%rd20, %fd4;
	shl.b64 	%rd2, %rd20, 11;
	shr.u32 	%r4, %r20, 6;
	sub.s32 	%r45, 15, %r4;
	sub.s32 	%r21, 19, %r4;
	setp.lt.u32 	%p2, %r20, 128;
	selp.b32 	%r6, 18, %r21, %p2;
	setp.ge.s32 	%p3, %r45, %r6;
	mov.b64 	%rd70, 0;
	@%p3 bra 	$L__BB1_4;
	add.s32 	%r23, %r6, %r4;
	neg.s32 	%r43, %r23;
	or.b64  	%rd3, %rd2, -9223372036854775808;
	mov.b64 	%rd70, 0;
	mov.b32 	%r42, 0;
	mov.u64 	%rd25, __cudart_i2opi_d;
	mov.u32 	%r44, %r45;
$L__BB1_3:
	.pragma "nounroll";
	mul.wide.s32 	%rd22, %r42, 8;
	add.s64 	%rd23, %rd1, %rd22;
	mul.wide.s32 	%rd24, %r44, 8;
	add.s64 	%rd26, %rd25, %rd24;
	ld.global.nc.u64 	%rd27, [%rd26];
	{
	.reg .u32 %r0, %r1, %r2, %r3, %alo, %ahi, %blo, %bhi, %clo, %chi;
	mov.b64 	{%alo,%ahi}, %rd27;
	mov.b64 	{%blo,%bhi}, %rd3;
	mov.b64 	{%clo,%chi}, %rd70;
	mad.lo.cc.u32 	%r0, %alo, %blo, %clo;
	madc.hi.cc.u32 	%r1, %alo, %blo, %chi;
	madc.hi.u32 	%r2, %alo, %bhi, 0;
	mad.lo.cc.u32 	%r1, %alo, %bhi, %r1;
	madc.hi.cc.u32 	%r2, %ahi, %blo, %r2;
	madc.hi.u32 	%r3, %ahi, %bhi, 0;
	mad.lo.cc.u32 	%r1, %ahi, %blo, %r1;
	madc.lo.cc.u32 	%r2, %ahi, %bhi, %r2;
	addc.u32 	%r3, %r3, 0;
	mov.b64 	%rd28, {%r0,%r1};
	mov.b64 	%rd70, {%r2,%r3};
	}
	st.local.u64 	[%rd23], %rd28;
	add.s32 	%r44, %r44, 1;
	add.s32 	%r43, %r43, 1;
	add.s32 	%r42, %r42, 1;
	setp.ne.s32 	%p4, %r43, -15;
	mov.u32 	%r45, %r6;
	@%p4 bra 	$L__BB1_3;
$L__BB1_4:
	cvt.s64.s32 	%rd29, %r45;
	cvt.u64.u32 	%rd30, %r4;
	add.s64 	%rd31, %rd30, %rd29;
	shl.b64 	%rd32, %rd31, 3;
	add.s64 	%rd33, %rd1, %rd32;
	st.local.u64 	[%rd33+-120], %rd70;
	and.b32  	%r15, %r2, 63;
	ld.local.u64 	%rd72, [%rd1+16];
	ld.local.u64 	%rd71, [%rd1+24];
	setp.eq.s32 	%p5, %r15, 0;
	@%p5 bra 	$L__BB1_6;
	shl.b64 	%rd34, %rd71, %r15;
	shr.u64 	%rd35, %rd72, 1;
	xor.b32  	%r24, %r15, 63;
	shr.u64 	%rd36, %rd35, %r24;
	or.b64  	%rd71, %rd34, %rd36;
	ld.local.u64 	%rd37, [%rd1+8];
	shl.b64 	%rd38, %rd72, %r15;
	shr.u64 	%rd39, %rd37, 1;
	shr.u64 	%rd40, %rd39, %r24;
	or.b64  	%rd72, %rd38, %rd40;
$L__BB1_6:
	and.b32  	%r25, %r1, -2147483648;
	shr.u64 	%rd41, %rd71, 62;
	cvt.u32.u64 	%r26, %rd41;
	mov.b64 	{%r27, %r28}, %rd71;
	mov.b64 	{%r29, %r30}, %rd72;
	shf.l.wrap.b32 	%r31, %r30, %r27, 2;
	shf.l.wrap.b32 	%r32, %r27, %r28, 2;
	mov.b64 	%rd42, {%r31, %r32};
	shl.b64 	%rd43, %rd72, 2;
	shr.u64 	%rd44, %rd42, 63;
	cvt.u32.u64 	%r33, %rd44;
	add.s32 	%r34, %r33, %r26;
	setp.eq.s32 	%p6, %r25, 0;
	neg.s32 	%r35, %r34;
	selp.b32 	%r46, %r34, %r35, %p6;
	setp.gt.s64 	%p7, %rd42, -1;
	mov.b64 	%rd45, 0;
	{
	.reg .u32 %r0, %r1, %r2, %r3, %a0, %a1, %a2, %a3, %b0, %b1, %b2, %b3;
	mov.b64 	{%a0,%a1}, %rd45;
	mov.b64 	{%a2,%a3}, %rd45;
	mov.b64 	{%b0,%b1}, %rd43;
	mov.b64 	{%b2,%b3}, %rd42;
	sub.cc.u32 	%r0, %a0, %b0;
	subc.cc.u32 	%r1, %a1, %b1;
	subc.cc.u32 	%r2, %a2, %b2;
	subc.u32 	%r3, %a3, %b3;
	mov.b64 	%rd46, {%r0,%r1};
	mov.b64 	%rd47, {%r2,%r3};
	}
	xor.b32  	%r36, %r25, -2147483648;
	selp.b64 	%rd73, %rd42, %rd47, %p7;
	selp.b64 	%rd14, %rd43, %rd46, %p7;
	selp.b32 	%r17, %r25, %r36, %p7;
	clz.b64 	%r37, %rd73;
	cvt.u64.u32 	%rd15, %r37;
	setp.eq.s32 	%p8, %r37, 0;
	@%p8 bra 	$L__BB1_8;
	cvt.u32.u64 	%r38, %rd15;
	and.b32  	%r39, %r38, 63;
	shl.b64 	%rd48, %rd73, %r39;
	shr.u64 	%rd49, %rd14, 1;
	not.b32 	%r40, %r38;
	and.b32  	%r41, %r40, 63;
	shr.u64 	%rd50, %rd49, %r41;
	or.b64  	%rd73, %rd48, %rd50;
$L__BB1_8:
	mov.b64 	%rd51, -3958705157555305931;
	{
	.reg .u32 %r0, %r1, %r2, %r3, %alo, %ahi, %blo, %bhi;
	mov.b64 	{%alo,%ahi}, %rd73;
	mov.b64 	{%blo,%bhi}, %rd51;
	mul.lo.u32 	%r0, %alo, %blo;
	mul.hi.u32 	%r1, %alo, %blo;
	mad.lo.cc.u32 	%r1, %alo, %bhi, %r1;
	madc.hi.u32 	%r2, %alo, %bhi, 0;
	mad.lo.cc.u32 	%r1, %ahi, %blo, %r1;
	madc.hi.cc.u32 	%r2, %ahi, %blo, %r2;
	madc.hi.u32 	%r3, %ahi, %bhi, 0;
	mad.lo.cc.u32 	%r2, %ahi, %bhi, %r2;
	addc.u32 	%r3, %r3, 0;
	mov.b64 	%rd52, {%r0,%r1};
	mov.b64 	%rd53, {%r2,%r3};
	}
	setp.gt.s64 	%p9, %rd53, 0;
	{
	.reg .u32 %r0, %r1, %r2, %r3, %a0, %a1, %a2, %a3, %b0, %b1, %b2, %b3;
	mov.b64 	{%a0,%a1}, %rd52;
	mov.b64 	{%a2,%a3}, %rd53;
	mov.b64 	{%b0,%b1}, %rd52;
	mov.b64 	{%b2,%b3}, %rd53;
	add.cc.u32 	%r0, %a0, %b0;
	addc.cc.u32 	%r1, %a1, %b1;
	addc.cc.u32 	%r2, %a2, %b2;
	addc.u32 	%r3, %a3, %b3;
	mov.b64 	%rd54, {%r0,%r1};
	mov.b64 	%rd55, {%r2,%r3};
	}
	selp.b64 	%rd56, %rd55, %rd53, %p9;
	selp.s64 	%rd57, -1, 0, %p9;
	sub.s64 	%rd58, %rd57, %rd15;
	cvt.u64.u32 	%rd59, %r17;
	shl.b64 	%rd60, %rd59, 32;
	add.s64 	%rd61, %rd56, 1;
	shr.u64 	%rd62, %rd61, 10;
	add.s64 	%rd63, %rd62, 1;
	shr.u64 	%rd64, %rd63, 1;
	shl.b64 	%rd65, %rd58, 52;
	add.s64 	%rd66, %rd65, %rd64;
	add.s64 	%rd67, %rd66, 4602678819172646912;
	or.b64  	%rd68, %rd67, %rd60;
	mov.b64 	%fd4, %rd68;
$L__BB1_9:
	st.param.f64 	[func_retval0], %fd4;
	st.param.b32 	[func_retval0+8], %r46;
	ret;

}


// ===== COMPILED SASS (sm_100) =====

	.target	sm_100

	.elftype	@"ET_EXEC"


//--------------------- .note.nv.tkinfo           --------------------------
	.section	.note.nv.tkinfo,"",@"SHT_NOTE"
	.sectionflags	@"SHF_NOTE_NV_TKINFO"
	.tkinfo
        /*0018*/ 	.word	0x00000002
        /*0030*/ 	.string	""
        /*0030*/ 	.string	"ptxas"
        /*0030*/ 	.string	"Cuda compilation tools, release 13.0, V13.0.88"
        /*0030*/ 	.string	"Build cuda_13.0.r13.0/compiler.36424714_0"
        /*0030*/ 	.string	"-arch sm_100 -m 64 "



//--------------------- .note.nv.cuinfo           --------------------------
	.section	.note.nv.cuinfo,"",@"SHT_NOTE"
	.sectionflags	@"SHF_NOTE_NV_CUINFO"
        /*0018*/ 	.short	0x0002
        /*001a*/ 	.short	0x0064
        /*001c*/ 	.short	0x0082
	.zero		2


//--------------------- .nv.info                  --------------------------
	.section	.nv.info,"",@"SHT_CUDA_INFO"
	.align	4


	//----- nvinfo : EIATTR_REGCOUNT
	.align		4
        /*0000*/ 	.byte	0x04, 0x2f
        /*0002*/ 	.short	(.L_6 - .L_5)
	.align		4
.L_5:
        /*0004*/ 	.word	index@(_Z15evaluate_kernelPPKdPdPS2_i)
        /*0008*/ 	.word	0x00000050


	//----- nvinfo : EIATTR_FRAME_SIZE
	.align		4
.L_6:
        /*000c*/ 	.byte	0x04, 0x11
        /*000e*/ 	.short	(.L_8 - .L_7)
	.align		4
.L_7:
        /*0010*/ 	.word	index@($_Z15evaluate_kernelPPKdPdPS2_i$__internal_trig_reduction_slowpathd)
        /*0014*/ 	.word	0x00000028


	//----- nvinfo : EIATTR_FRAME_SIZE
	.align		4
.L_8:
        /*0018*/ 	.byte	0x04, 0x11
        /*001a*/ 	.short	(.L_10 - .L_9)
	.align		4
.L_9:
        /*001c*/ 	.word	index@($__internal_0_$__cuda_sm20_div_rn_f64_full)
        /*0020*/ 	.word	0x00000028


	//----- nvinfo : EIATTR_FRAME_SIZE
	.align		4
.L_10:
        /*0024*/ 	.byte	0x04, 0x11
        /*0026*/ 	.short	(.L_12 - .L_11)
	.align		4
.L_11:
        /*0028*/ 	.word	index@(_Z15evaluate_kernelPPKdPdPS2_i)
        /*002c*/ 	.word	0x00000028


	//----- nvinfo : EIATTR_MIN_STACK_SIZE
	.align		4
.L_12:
        /*0030*/ 	.byte	0x04, 0x12
        /*0032*/ 	.short	(.L_14 - .L_13)
	.align		4
.L_13:
        /*0034*/ 	.word	index@(_Z15evaluate_kernelPPKdPdPS2_i)
        /*0038*/ 	.word	0x00000028
.L_14:


//--------------------- .nv.compat                --------------------------
	.section	.nv.compat,"",@"SHT_CUDA_COMPAT_INFO"
	.align	4
        /*0000*/ 	.byte	0x02, 0x09, 0x00, 0x00, 0x02, 0x02, 0x01, 0x00, 0x02, 0x05, 0x05, 0x00, 0x03, 0x07, 0x01, 0x01
        /*0010*/ 	.byte	0x02, 0x03, 0x00, 0x00, 0x02, 0x06, 0x01, 0x00, 0x04, 0x0b, 0x08, 0x00, 0x01, 0x00, 0x00, 0x00
        /*0020*/ 	.byte	0x00, 0x00, 0x00, 0x00


//--------------------- .nv.info._Z15evaluate_kernelPPKdPdPS2_i --------------------------
	.section	.nv.info._Z15evaluate_kernelPPKdPdPS2_i,"",@"SHT_CUDA_INFO"
	.sectionflags	@""
	.align	4


	//----- nvinfo : EIATTR_CUDA_API_VERSION
	.align		4
        /*0000*/ 	.byte	0x04, 0x37
        /*0002*/ 	.short	(.L_16 - .L_15)
.L_15:
        /*0004*/ 	.word	0x00000082


	//----- nvinfo : EIATTR_KPARAM_INFO
	.align		4
.L_16:
        /*0008*/ 	.byte	0x04, 0x17
        /*000a*/ 	.short	(.L_18 - .L_17)
.L_17:
        /*000c*/ 	.word	0x00000000
        /*0010*/ 	.short	0x0003
        /*0012*/ 	.short	0x0018
        /*0014*/ 	.byte	0x00, 0xf0, 0x11, 0x00


	//----- nvinfo : EIATTR_KPARAM_INFO
	.align		4
.L_18:
        /*0018*/ 	.byte	0x04, 0x17
        /*001a*/ 	.short	(.L_20 - .L_19)
.L_19:
        /*001c*/ 	.word	0x00000000
        /*0020*/ 	.short	0x0002
        /*0022*/ 	.short	0x0010
        /*0024*/ 	.byte	0x00, 0xf5, 0x21, 0x00


	//----- nvinfo : EIATTR_KPARAM_INFO
	.align		4
.L_20:
        /*0028*/ 	.byte	0x04, 0x17
        /*002a*/ 	.short	(.L_22 - .L_21)
.L_21:
        /*002c*/ 	.word	0x00000000
        /*0030*/ 	.short	0x0001
        /*0032*/ 	.short	0x0008
        /*0034*/ 	.byte	0x00, 0xf5, 0x21, 0x00


	//----- nvinfo : EIATTR_KPARAM_INFO
	.align		4
.L_22:
        /*0038*/ 	.byte	0x04, 0x17
        /*003a*/ 	.short	(.L_24 - .L_23)
.L_23:
        /*003c*/ 	.word	0x00000000
        /*0040*/ 	.short	0x0000
        /*0042*/ 	.short	0x0000
        /*0044*/ 	.byte	0x00, 0xf5, 0x21, 0x00


	//----- nvinfo : EIATTR_SPARSE_MMA_MASK
	.align		4
.L_24:
        /*0048*/ 	.byte	0x03, 0x50
        /*004a*/ 	.short	0x0000


	//----- nvinfo : EIATTR_MAXREG_COUNT
	.align		4
        /*004c*/ 	.byte	0x03, 0x1b
        /*004e*/ 	.short	0x00ff


	//----- nvinfo : EIATTR_MERCURY_ISA_VERSION
	.align		4
        /*0050*/ 	.byte	0x03, 0x5f
        /*0052*/ 	.short	0x0101


	//----- nvinfo : EIATTR_VRC_CTA_INIT_COUNT
	.align		4
        /*0054*/ 	.byte	0x02, 0x4a
	.zero		1
	.zero		1


	//----- nvinfo : EIATTR_EXIT_INSTR_OFFSETS
	.align		4
        /*0058*/ 	.byte	0x04, 0x1c
        /*005a*/ 	.short	(.L_26 - .L_25)


	//   ....[0]....
.L_25:
        /*005c*/ 	.word	0x00000080


	//   ....[1]....
        /*0060*/ 	.word	0x00007d00


	//----- nvinfo : EIATTR_CRS_STACK_SIZE
	.align		4
.L_26:
        /*0064*/ 	.byte	0x04, 0x1e
        /*0066*/ 	.short	(.L_28 - .L_27)
.L_27:
        /*0068*/ 	.word	0x00000000


	//----- nvinfo : EIATTR_CBANK_PARAM_SIZE
	.align		4
.L_28:
        /*006c*/ 	.byte	0x03, 0x19
        /*006e*/ 	.short	0x001c


	//----- nvinfo : EIATTR_PARAM_CBANK
	.align		4
        /*0070*/ 	.byte	0x04, 0x0a
        /*0072*/ 	.short	(.L_30 - .L_29)
	.align		4
.L_29:
        /*0074*/ 	.word	index@(.nv.constant0._Z15evaluate_kernelPPKdPdPS2_i)
        /*0078*/ 	.short	0x0380
        /*007a*/ 	.short	0x001c


	//----- nvinfo : EIATTR_SW_WAR
	.align		4
.L_30:
        /*007c*/ 	.byte	0x04, 0x36
        /*007e*/ 	.short	(.L_32 - .L_31)
.L_31:
        /*0080*/ 	.word	0x00000008
.L_32:


//--------------------- .nv.callgraph             --------------------------
	.section	.nv.callgraph,"",@"SHT_CUDA_CALLGRAPH"
	.align	4
	.sectionentsize	8
	.align		4
        /*0000*/ 	.word	0x00000000
	.align		4
        /*0004*/ 	.word	0xffffffff
	.align		4
        /*0008*/ 	.word	0x00000000
	.align		4
        /*000c*/ 	.word	0xfffffffe
	.align		4
        /*0010*/ 	.word	0x00000000
	.align		4
        /*0014*/ 	.word	0xfffffffd
	.align		4
        /*0018*/ 	.word	0x00000000
	.align		4
        /*001c*/ 	.word	0xfffffffc


//--------------------- .nv.constant3             --------------------------
	.section	.nv.constant3,"a",@progbits
	.align	4
.nv.constant3:
	.type		nnz_in,@object
	.size		nnz_in,(nnz_out - nnz_in)
nnz_in:
        /*0000*/ 	.byte	0x13, 0x00, 0x00, 0x00
	.type		nnz_out,@object
	.size		nnz_out,(n_w - nnz_out)
nnz_out:
        /*0004*/ 	.byte	0x03, 0x00, 0x00, 0x00
	.type		n_w,@object
	.size		n_w,(.L_2 - n_w)
n_w:
        /*0008*/ 	.byte	0x23, 0x00, 0x00, 0x00
.L_2:


//--------------------- .nv.constant4             --------------------------
	.section	.nv.constant4,"a",@progbits
	.align	8
	.align		8
.nv.constant4:
        /*0000*/ 	.dword	__cudart_i2opi_d
	.align		8
        /*0008*/ 	.dword	__cudart_sin_cos_coeffs


//--------------------- .text._Z15evaluate_kernelPPKdPdPS2_i --------------------------
	.section	.text._Z15evaluate_kernelPPKdPdPS2_i,"ax",@progbits
	.align	128
        .global         _Z15evaluate_kernelPPKdPdPS2_i
        .type           _Z15evaluate_kernelPPKdPdPS2_i,@function
        .size           _Z15evaluate_kernelPPKdPdPS2_i,(.L_x_92 - _Z15evaluate_kernelPPKdPdPS2_i)
        .other          _Z15evaluate_kernelPPKdPdPS2_i,@"STO_CUDA_ENTRY STV_DEFAULT"
_Z15evaluate_kernelPPKdPdPS2_i:
.text._Z15evaluate_kernelPPKdPdPS2_i:
[----:B------:R-:W0:Y:S01]  /*0000*/  LDC R1, c[0x0][0x37c] ;  /* 0x0000df00ff017b82 */ /* 0x000e220000000800 */
[----:B------:R-:W1:Y:S07]  /*0010*/  S2R R3, SR_TID.X ;  /* 0x0000000000037919 */ /* 0x000e6e0000002100 */
[----:B------:R-:W1:Y:S01]  /*0020*/  S2UR UR4, SR_CTAID.X ;  /* 0x00000000000479c3 */ /* 0x000e620000002500 */
[----:B------:R-:W2:Y:S01]  /*0030*/  LDCU UR5, c[0x0][0x398] ;  /* 0x00007300ff0577ac */ /* 0x000ea20008000800 */
[----:B0-----:R-:W-:-:S06]  /*0040*/  VIADD R1, R1, 0xffffffd8 ;  /* 0xffffffd801017836 */ /* 0x001fcc0000000000 */
[----:B------:R-:W1:Y:S02]  /*0050*/  LDC R0, c[0x0][0x360] ;  /* 0x0000d800ff007b82 */ /* 0x000e640000000800 */
[----:B-1----:R-:W-:-:S05]  /*0060*/  IMAD R0, R0, UR4, R3 ;  /* 0x0000000400007c24 */ /* 0x002fca000f8e0203 */
[----:B--2---:R-:W-:-:S13]  /*0070*/  ISETP.GE.AND P0, PT, R0, UR5, PT ;  /* 0x0000000500007c0c */ /* 0x004fda000bf06270 */
[----:B------:R-:W-:Y:S05]  /*0080*/  @P0 EXIT ;  /* 0x000000000000094d */ /* 0x000fea0003800000 */
[----:B------:R-:W0:Y:S01]  /*0090*/  LDC.64 R26, c[0x0][0x388] ;  /* 0x0000e200ff1a7b82 */ /* 0x000e220000000a00 */
[----:B------:R-:W1:Y:S01]  /*00a0*/  LDCU UR6, c[0x3][0x8] ;  /* 0x00c00100ff0677ac */ /* 0x000e620008000800 */
[----:B------:R-:W-:Y:S02]  /*00b0*/  IMAD.MOV.U32 R4, RZ, RZ, 0x0 ;  /* 0x00000000ff047424 */ /* 0x000fe400078e00ff */
[----:B------:R-:W-:Y:S01]  /*00c0*/  IMAD.MOV.U32 R5, RZ, RZ, 0x3ff00000 ;  /* 0x3ff00000ff057424 */ /* 0x000fe200078e00ff */
[----:B------:R-:W2:Y:S03]  /*00d0*/  LDCU.64 UR4, c[0x0][0x358] ;  /* 0x00006b00ff0477ac */ /* 0x000ea60008000a00 */
[----:B------:R-:W3:Y:S01]  /*00e0*/  LDC.64 R6, c[0x0][0x380] ;  /* 0x0000e000ff067b82 */ /* 0x000ee20000000a00 */
[----:B-1----:R-:W-:Y:S01]  /*00f0*/  IMAD R3, R0, UR6, RZ ;  /* 0x0000000600037c24 */ /* 0x002fe2000f8e02ff */
[----:B------:R-:W1:Y:S03]  /*0100*/  LDCU UR6, c[0x3][URZ] ;  /* 0x00c00000ff0677ac */ /* 0x000e660008000800 */
[----:B0-----:R-:W-:-:S05]  /*0110*/  IMAD.WIDE R26, R3, 0x8, R26 ;  /* 0x00000008031a7825 */ /* 0x001fca00078e021a */
[----:B--2---:R0:W-:Y:S04]  /*0120*/  STG.E.64 desc[UR4][R26.64], R4 ;  /* 0x000000041a007986 */ /* 0x0041e8000c101b04 */
[----:B---3--:R-:W2:Y:S01]  /*0130*/  LDG.E.64 R2, desc[UR4][R6.64] ;  /* 0x0000000406027981 */ /* 0x008ea2000c1e1b00 */
[----:B-1----:R-:W-:-:S04]  /*0140*/  IMAD R0, R0, UR6, RZ ;  /* 0x0000000600007c24 */ /* 0x002fc8000f8e02ff */
[----:B--2---:R-:W-:-:S06]  /*0150*/  IMAD.WIDE R8, R0, 0x8, R2 ;  /* 0x0000000800087825 */ /* 0x004fcc00078e0202 */
[----:B------:R-:W2:Y:S02]  /*0160*/  LD.E.64 R8, desc[UR4][R8.64+0x20] ;  /* 0x0000200408087980 */ /* 0x000ea4000c101b00 */
[C---:B--2---:R-:W-:Y:S02]  /*0170*/  DADD R2, R8.reuse, R8 ;  /* 0x0000000008027229 */ /* 0x044fe40000000008 */
[----:B------:R1:W-:Y:S05]  /*0180*/  STG.E.64 desc[UR4][R26.64+0x8], R8 ;  /* 0x000008081a007986 */ /* 0x0003ea000c101b04 */
[----:B------:R1:W-:Y:S01]  /*0190*/  STG.E.64 desc[UR4][R26.64+0x10], R2 ;  /* 0x000010021a007986 */ /* 0x0003e2000c101b04 */
[----:B------:R-:W-:-:S07]  /*01a0*/  DMUL R10, R8, R2 ;  /* 0x00000002080a7228 */ /* 0x000fce0000000000 */
[----:B------:R1:W-:Y:S04]  /*01b0*/  STG.E.64 desc[UR4][R26.64+0x18], R10 ;  /* 0x0000180a1a007986 */ /* 0x0003e8000c101b04 */
[----:B0-----:R-:W2:Y:S02]  /*01c0*/  LDG.E.64 R4, desc[UR4][R6.64] ;  /* 0x0000000406047981 */ /* 0x001ea4000c1e1b00 */
[----:B--2---:R-:W-:-:S06]  /*01d0*/  IMAD.WIDE R12, R0, 0x8, R4 ;  /* 0x00000008000c7825 */ /* 0x004fcc00078e0204 */
[----:B------:R-:W2:Y:S01]  /*01e0*/  LD.E.64 R12, desc[UR4][R12.64+0x28] ;  /* 0x000028040c0c7980 */ /* 0x000ea2000c101b00 */
[----:B------:R-:W-:Y:S02]  /*01f0*/  IMAD.MOV.U32 R18, RZ, RZ, -0xc4b449a ;  /* 0xf3b4bb66ff127424 */ /* 0x000fe400078e00ff */
[----:B------:R-:W-:Y:S02]  /*0200*/  IMAD.MOV.U32 R19, RZ, RZ, -0x405f2481 ;  /* 0xbfa0db7fff137424 */ /* 0x000fe400078e00ff */
[----:B------:R-:W-:Y:S02]  /*0210*/  IMAD.MOV.U32 R20, RZ, RZ, -0x100cc260 ;  /* 0xeff33da0ff147424 */ /* 0x000fe400078e00ff */
[----:B------:R-:W-:Y:S01]  /*0220*/  IMAD.MOV.U32 R21, RZ, RZ, -0x40487883 ;  /* 0xbfb7877dff157424 */ /* 0x000fe200078e00ff */
[----:B------:R1:W-:Y:S04]  /*0230*/  STG.E.64 desc[UR4][R26.64+0x38], R18 ;  /* 0x000038121a007986 */ /* 0x0003e8000c101b04 */
[----:B------:R1:W-:Y:S01]  /*0240*/  STG.E.64 desc[UR4][R26.64+0x40], R20 ;  /* 0x000040141a007986 */ /* 0x0003e2000c101b04 */
[----:B--2---:R-:W-:-:S07]  /*0250*/  DADD R4, R12, R12 ;  /* 0x000000000c047229 */ /* 0x004fce000000000c */
[----:B------:R1:W-:Y:S01]  /*0260*/  STG.E.64 desc[UR4][R26.64+0x28], R4 ;  /* 0x000028041a007986 */ /* 0x0003e2000c101b04 */
[----:B------:R-:W-:-:S07]  /*0270*/  DMUL R16, R12, R4 ;  /* 0x000000040c107228 */ /* 0x000fce0000000000 */
[----:B------:R1:W-:Y:S01]  /*0280*/  STG.E.64 desc[UR4][R26.64+0x20], R16 ;  /* 0x000020101a007986 */ /* 0x0003e2000c101b04 */
[----:B------:R-:W-:-:S08]  /*0290*/  DADD R40, R10, R16 ;  /* 0x000000000a287229 */ /* 0x000fd00000000010 */
[----:B------:R-:W-:-:S07]  /*02a0*/  DADD R40, -R40, 1 ;  /* 0x3ff0000028287429 */ /* 0x000fce0000000100 */
[----:B------:R1:W-:Y:S04]  /*02b0*/  STG.E.64 desc[UR4][R26.64+0x30], R40 ;  /* 0x000030281a007986 */ /* 0x0003e8000c101b04 */
[----:B------:R-:W2:Y:S02]  /*02c0*/  LDG.E.64 R6, desc[UR4][R6.64] ;  /* 0x0000000406067981 */ /* 0x000ea4000c1e1b00 */
[----:B--2---:R-:W-:-:S06]  /*02d0*/  IMAD.WIDE R14, R0, 0x8, R6 ;  /* 0x00000008000e7825 */ /* 0x004fcc00078e0206 */
[----:B------:R-:W2:Y:S01]  /*02e0*/  LD.E.64 R14, desc[UR4][R14.64+0x88] ;  /* 0x000088040e0e7980 */ /* 0x000ea2000c101b00 */
[----:B------:R-:W-:Y:S03]  /*02f0*/  BSSY.RECONVERGENT B2, `(.L_x_0) ;  /* 0x000001d000027945 */ /* 0x000fe60003800200 */
[----:B--2---:R1:W-:Y:S01]  /*0300*/  STG.E.64 desc[UR4][R26.64+0x48], R14 ;  /* 0x0000480e1a007986 */ /* 0x0043e2000c101b04 */
[----:B------:R-:W-:-:S14]  /*0310*/  DSETP.NEU.AND P0, PT, |R14|, +INF , PT ;  /* 0x7ff000000e00742a */ /* 0x000fdc0003f0d200 */
[----:B------:R-:W-:Y:S01]  /*0320*/  @!P0 DMUL R32, RZ, R14 ;  /* 0x0000000eff208228 */ /* 0x000fe20000000000 */
[----:B------:R-:W-:Y:S01]  /*0330*/  @!P0 IMAD.MOV.U32 R28, RZ, RZ, 0x1 ;  /* 0x00000001ff1c8424 */ /* 0x000fe200078e00ff */
[----:B-1----:R-:W-:Y:S09]  /*0340*/  @!P0 BRA `(.L_x_1) ;  /* 0x00000000005c8947 */ /* 0x002ff20003800000 */
[----:B------:R-:W-:Y:S01]  /*0350*/  UMOV UR6, 0x6dc9c883 ;  /* 0x6dc9c88300067882 */ /* 0x000fe20000000000 */
[----:B------:R-:W-:Y:S01]  /*0360*/  UMOV UR7, 0x3fe45f30 ;  /* 0x3fe45f3000077882 */ /* 0x000fe20000000000 */
[C---:B------:R-:W-:Y:S01]  /*0370*/  DSETP.GE.AND P0, PT, |R14|.reuse, 2.14748364800000000000e+09, PT ;  /* 0x41e000000e00742a */ /* 0x040fe20003f06200 */
[----:B------:R-:W-:Y:S01]  /*0380*/  BSSY.RECONVERGENT B3, `(.L_x_2) ;  /* 0x0000012000037945 */ /* 0x000fe20003800200 */
[----:B------:R-:W-:Y:S01]  /*0390*/  DMUL R6, R14, UR6 ;  /* 0x000000060e067c28 */ /* 0x000fe20008000000 */
[----:B------:R-:W-:Y:S01]  /*03a0*/  UMOV UR6, 0x54442d18 ;  /* 0x54442d1800067882 */ /* 0x000fe20000000000 */
[----:B------:R-:W-:-:S04]  /*03b0*/  UMOV UR7, 0x3ff921fb ;  /* 0x3ff921fb00077882 */ /* 0x000fc80000000000 */
[----:B------:R-:W0:Y:S08]  /*03c0*/  F2I.F64 R31, R6 ;  /* 0x00000006001f7311 */ /* 0x000e300000301100 */
[----:B0-----:R-:W0:Y:S02]  /*03d0*/  I2F.F64 R32, R31 ;  /* 0x0000001f00207312 */ /* 0x001e240000201c00 */
[----:B0-----:R-:W-:Y:S01]  /*03e0*/  DFMA R8, R32, -UR6, R14 ;  /* 0x8000000620087c2b */ /* 0x001fe2000800000e */
[----:B------:R-:W-:Y:S01]  /*03f0*/  UMOV UR6, 0x33145c00 ;  /* 0x33145c0000067882 */ /* 0x000fe20000000000 */
[----:B------:R-:W-:-:S06]  /*0400*/  UMOV UR7, 0x3c91a626 ;  /* 0x3c91a62600077882 */ /* 0x000fcc0000000000 */
[----:B------:R-:W-:Y:S01]  /*0410*/  DFMA R8, R32, -UR6, R8 ;  /* 0x8000000620087c2b */ /* 0x000fe20008000008 */
[----:B------:R-:W-:Y:S01]  /*0420*/  UMOV UR6, 0x252049c0 ;  /* 0x252049c000067882 */ /* 0x000fe20000000000 */
[----:B------:R-:W-:-:S06]  /*0430*/  UMOV UR7, 0x397b839a ;  /* 0x397b839a00077882 */ /* 0x000fcc0000000000 */
[----:B------:R-:W-:Y:S01]  /*0440*/  DFMA R32, R32, -UR6, R8 ;  /* 0x8000000620207c2b */ /* 0x000fe20008000008 */
[----:B------:R-:W-:Y:S10]  /*0450*/  @!P0 BRA `(.L_x_3) ;  /* 0x0000000000108947 */ /* 0x000ff40003800000 */
[----:B------:R-:W-:Y:S01]  /*0460*/  IMAD.MOV.U32 R29, RZ, RZ, R14 ;  /* 0x000000ffff1d7224 */ /* 0x000fe200078e000e */
[----:B------:R-:W-:Y:S01]  /*0470*/  MOV R63, 0x4a0 ;  /* 0x000004a0003f7802 */ /* 0x000fe20000000f00 */
[----:B------:R-:W-:-:S07]  /*0480*/  IMAD.MOV.U32 R64, RZ, RZ, R15 ;  /* 0x000000ffff407224 */ /* 0x000fce00078e000f */
[----:B------:R-:W-:Y:S05]  /*0490*/  CALL.REL.NOINC `($_Z15evaluate_kernelPPKdPdPS2_i$__internal_trig_reduction_slowpathd) ;  /* 0x0000007c00907944 */ /* 0x000fea0003c00000 */
.L_x_3:
[----:B------:R-:W-:Y:S05]  /*04a0*/  BSYNC.RECONVERGENT B3 ;  /* 0x0000000000037941 */ /* 0x000fea0003800200 */
.L_x_2:
[----:B------:R-:W-:-:S07]  /*04b0*/  VIADD R28, R31, 0x1 ;  /* 0x000000011f1c7836 */ /* 0x000fce0000000000 */
.L_x_1:
[----:B------:R-:W-:Y:S05]  /*04c0*/  BSYNC.RECONVERGENT B2 ;  /* 0x0000000000027941 */ /* 0x000fea0003800200 */
.L_x_0:
[----:B------:R-:W0:Y:S01]  /*04d0*/  LDCU.64 UR6, c[0x4][0x8] ;  /* 0x01000100ff0677ac */ /* 0x000e220008000a00 */
[----:B------:R-:W-:-:S05]  /*04e0*/  IMAD.SHL.U32 R6, R28, 0x40, RZ ;  /* 0x000000401c067824 */ /* 0x000fca00078e00ff */
[----:B------:R-:W-:-:S04]  /*04f0*/  LOP3.LUT R6, R6, 0x40, RZ, 0xc0, !PT ;  /* 0x0000004006067812 */ /* 0x000fc800078ec0ff */
[----:B0-----:R-:W-:-:S05]  /*0500*/  IADD3 R6, P0, PT, R6, UR6, RZ ;  /* 0x0000000606067c10 */ /* 0x001fca000ff1e0ff */
[----:B------:R-:W-:-:S05]  /*0510*/  IMAD.X R7, RZ, RZ, UR7, P0 ;  /* 0x00000007ff077e24 */ /* 0x000fca00080e06ff */
[----:B------:R-:W2:Y:S04]  /*0520*/  LDG.E.128.CONSTANT R20, desc[UR4][R6.64] ;  /* 0x0000000406147981 */ /* 0x000ea8000c1e9d00 */
[----:B------:R-:W3:Y:S04]  /*0530*/  LDG.E.128.CONSTANT R16, desc[UR4][R6.64+0x10] ;  /* 0x0000100406107981 */ /* 0x000ee8000c1e9d00 */
[----:B------:R-:W4:Y:S01]  /*0540*/  LDG.E.128.CONSTANT R8, desc[UR4][R6.64+0x20] ;  /* 0x0000200406087981 */ /* 0x000f22000c1e9d00 */
[----:B------:R-:W-:Y:S01]  /*0550*/  LOP3.LUT R12, R28, 0x1, RZ, 0xc0, !PT ;  /* 0x000000011c0c7812 */ /* 0x000fe200078ec0ff */
[----:B------:R-:W-:-:S02]  /*0560*/  IMAD.MOV.U32 R24, RZ, RZ, 0x20fd8164 ;  /* 0x20fd8164ff187424 */ /* 0x000fc400078e00ff */
[----:B------:R-:W-:Y:S01]  /*0570*/  IMAD.MOV.U32 R25, RZ, RZ, 0x3da8ff83 ;  /* 0x3da8ff83ff197424 */ /* 0x000fe200078e00ff */
[----:B------:R-:W-:Y:S01]  /*0580*/  ISETP.NE.U32.AND P0, PT, R12, 0x1, PT ;  /* 0x000000010c00780c */ /* 0x000fe20003f05070 */
[----:B------:R-:W-:-:S03]  /*0590*/  DMUL R12, R32, R32 ;  /* 0x00000020200c7228 */ /* 0x000fc60000000000 */
[----:B------:R-:W-:Y:S02]  /*05a0*/  FSEL R24, R24, -8.06006814911005101289e+34, !P0 ;  /* 0xf9785eba18187808 */ /* 0x000fe40004000000 */
[----:B------:R-:W-:-:S06]  /*05b0*/  FSEL R25, -R25, 0.11223486810922622681, !P0 ;  /* 0x3de5db6519197808 */ /* 0x000fcc0004000100 */
[----:B--2---:R-:W-:-:S08]  /*05c0*/  DFMA R20, R12, R24, R20 ;  /* 0x000000180c14722b */ /* 0x004fd00000000014 */
[----:B------:R-:W-:-:S08]  /*05d0*/  DFMA R20, R12, R20, R22 ;  /* 0x000000140c14722b */ /* 0x000fd00000000016 */
[----:B---3--:R-:W-:-:S08]  /*05e0*/  DFMA R16, R12, R20, R16 ;  /* 0x000000140c10722b */ /* 0x008fd00000000010 */
[----:B------:R-:W-:-:S08]  /*05f0*/  DFMA R16, R12, R16, R18 ;  /* 0x000000100c10722b */ /* 0x000fd00000000012 */
[C---:B----4-:R-:W-:Y:S02]  /*0600*/  DFMA R8, R12.reuse, R16, R8 ;  /* 0x000000100c08722b */ /* 0x050fe40000000008 */
[----:B------:R-:W0:Y:S06]  /*0610*/  LDC.64 R16, c[0x0][0x380] ;  /* 0x0000e000ff107b82 */ /* 0x000e2c0000000a00 */
[----:B------:R-:W-:Y:S01]  /*0620*/  DFMA R8, R12, R8, R10 ;  /* 0x000000080c08722b */ /* 0x000fe2000000000a */
[----:B------:R-:W-:Y:S02]  /*0630*/  IMAD.MOV.U32 R10, RZ, RZ, 0x44d48184 ;  /* 0x44d48184ff0a7424 */ /* 0x000fe400078e00ff */
[----:B------:R-:W-:-:S05]  /*0640*/  IMAD.MOV.U32 R11, RZ, RZ, 0x3f7a1aaa ;  /* 0x3f7a1aaaff0b7424 */ /* 0x000fca00078e00ff */
[----:B------:R-:W-:Y:S01]  /*0650*/  DFMA R32, R8, R32, R32 ;  /* 0x000000200820722b */ /* 0x000fe20000000020 */
[----:B------:R1:W-:Y:S01]  /*0660*/  STG.E.64 desc[UR4][R26.64+0x58], R10 ;  /* 0x0000580a1a007986 */ /* 0x0003e2000c101b04 */
[----:B------:R-:W-:Y:S01]  /*0670*/  DFMA R8, R12, R8, 1 ;  /* 0x3ff000000c08742b */ /* 0x000fe20000000008 */
[----:B------:R-:W-:Y:S02]  /*0680*/  IMAD.MOV.U32 R12, RZ, RZ, 0x1102caaf ;  /* 0x1102caafff0c7424 */ /* 0x000fe400078e00ff */
[----:B------:R-:W-:-:S05]  /*0690*/  IMAD.MOV.U32 R13, RZ, RZ, -0x406b1b9e ;  /* 0xbf94e462ff0d7424 */ /* 0x000fca00078e00ff */
[----:B------:R1:W-:Y:S02]  /*06a0*/  STG.E.64 desc[UR4][R26.64+0x60], R12 ;  /* 0x0000600c1a007986 */ /* 0x0003e4000c101b04 */
[----:B------:R-:W-:Y:S02]  /*06b0*/  FSEL R8, R8, R32, !P0 ;  /* 0x0000002008087208 */ /* 0x000fe40004000000 */
[----:B------:R-:W-:Y:S02]  /*06c0*/  FSEL R9, R9, R33, !P0 ;  /* 0x0000002109097208 */ /* 0x000fe40004000000 */
[----:B------:R-:W-:-:S04]  /*06d0*/  LOP3.LUT P0, RZ, R28, 0x2, RZ, 0xc0, !PT ;  /* 0x000000021cff7812 */ /* 0x000fc8000780c0ff */
[----:B------:R-:W-:-:S10]  /*06e0*/  DADD R6, RZ, -R8 ;  /* 0x00000000ff067229 */ /* 0x000fd40000000808 */
[----:B------:R-:W-:Y:S02]  /*06f0*/  FSEL R6, R8, R6, !P0 ;  /* 0x0000000608067208 */ /* 0x000fe40004000000 */
[----:B------:R-:W-:-:S05]  /*0700*/  FSEL R7, R9, R7, !P0 ;  /* 0x0000000709077208 */ /* 0x000fca0004000000 */
[----:B------:R1:W-:Y:S04]  /*0710*/  STG.E.64 desc[UR4][R26.64+0x50], R6 ;  /* 0x000050061a007986 */ /* 0x0003e8000c101b04 */
[----:B0-----:R-:W2:Y:S02]  /*0720*/  LDG.E.64 R8, desc[UR4][R16.64] ;  /* 0x0000000410087981 */ /* 0x001ea4000c1e1b00 */
[----:B--2---:R-:W-:-:S06]  /*0730*/  IMAD.WIDE R8, R0, 0x8, R8 ;  /* 0x0000000800087825 */ /* 0x004fcc00078e0208 */
[----:B------:R-:W2:Y:S01]  /*0740*/  LD.E.64 R8, desc[UR4][R8.64+0x90] ;  /* 0x0000900408087980 */ /* 0x000ea2000c101b00 */
[----:B------:R-:W-:Y:S01]  /*0750*/  BSSY.RECONVERGENT B2, `(.L_x_4) ;  /* 0x000001c000027945 */ /* 0x000fe20003800200 */
[----:B--2---:R-:W-:-:S14]  /*0760*/  DSETP.NEU.AND P0, PT, |R8|, +INF , PT ;  /* 0x7ff000000800742a */ /* 0x004fdc0003f0d200 */
        /* <DEDUP_REMOVED lines=24> */
.L_x_7:
[----:B------:R-:W-:Y:S05]  /*08f0*/  BSYNC.RECONVERGENT B3 ;  /* 0x0000000000037941 */ /* 0x000fea0003800200 */
.L_x_6:
[----:B------:R-:W-:-:S07]  /*0900*/  VIADD R34, R31, 0x1 ;  /* 0x000000011f227836 */ /* 0x000fce0000000000 */
.L_x_5:
[----:B------:R-:W-:Y:S05]  /*0910*/  BSYNC.RECONVERGENT B2 ;  /* 0x0000000000027941 */ /* 0x000fea0003800200 */
.L_x_4:
        /* <DEDUP_REMOVED lines=9> */
[----:B------:R-:W-:Y:S01]  /*09b0*/  IMAD.MOV.U32 R24, RZ, RZ, 0x20fd8164 ;  /* 0x20fd8164ff187424 */ /* 0x000fe200078e00ff */
[----:B------:R-:W-:Y:S01]  /*09c0*/  DSETP.NEU.AND P1, PT, |R8|, +INF , PT ;  /* 0x7ff000000800742a */ /* 0x000fe20003f2d200 */
[----:B------:R-:W-:Y:S01]  /*09d0*/  IMAD.MOV.U32 R25, RZ, RZ, 0x3da8ff83 ;  /* 0x3da8ff83ff197424 */ /* 0x000fe200078e00ff */
[----:B------:R-:W-:Y:S01]  /*09e0*/  ISETP.NE.U32.AND P0, PT, R12, 0x1, PT ;  /* 0x000000010c00780c */ /* 0x000fe20003f05070 */
[----:B------:R-:W-:Y:S01]  /*09f0*/  DMUL R12, R32, R32 ;  /* 0x00000020200c7228 */ /* 0x000fe20000000000 */
[----:B------:R-:W-:Y:S02]  /*0a00*/  BSSY.RECONVERGENT B2, `(.L_x_8) ;  /* 0x000002b000027945 */ /* 0x000fe40003800200 */
[----:B------:R-:W-:-:S02]  /*0a10*/  FSEL R24, R24, -8.06006814911005101289e+34, !P0 ;  /* 0xf9785eba18187808 */ /* 0x000fc40004000000 */
[----:B------:R-:W-:-:S06]  /*0a20*/  FSEL R25, -R25, 0.11223486810922622681, !P0 ;  /* 0x3de5db6519197808 */ /* 0x000fcc0004000100 */
[----:B--2---:R-:W-:-:S08]  /*0a30*/  DFMA R28, R12, R24, R28 ;  /* 0x000000180c1c722b */ /* 0x004fd0000000001c */
[----:B------:R-:W-:Y:S01]  /*0a40*/  DFMA R28, R12, R28, R30 ;  /* 0x0000001c0c1c722b */ /* 0x000fe2000000001e */
[----:B------:R-:W-:-:S07]  /*0a50*/  @!P1 IMAD.MOV.U32 R31, RZ, RZ, RZ ;  /* 0x000000ffff1f9224 */ /* 0x000fce00078e00ff */
[----:B---3--:R-:W-:-:S08]  /*0a60*/  DFMA R16, R12, R28, R16 ;  /* 0x0000001c0c10722b */ /* 0x008fd00000000010 */
[----:B------:R-:W-:-:S08]  /*0a70*/  DFMA R16, R12, R16, R18 ;  /* 0x000000100c10722b */ /* 0x000fd00000000012 */
[----:B----4-:R-:W-:-:S08]  /*0a80*/  DFMA R16, R12, R16, R20 ;  /* 0x000000100c10722b */ /* 0x010fd00000000014 */
[----:B------:R-:W-:-:S08]  /*0a90*/  DFMA R16, R12, R16, R22 ;  /* 0x000000100c10722b */ /* 0x000fd00000000016 */
[----:B------:R-:W-:Y:S02]  /*0aa0*/  DFMA R32, R16, R32, R32 ;  /* 0x000000201020722b */ /* 0x000fe40000000020 */
[----:B------:R-:W-:Y:S01]  /*0ab0*/  DFMA R12, R12, R16, 1 ;  /* 0x3ff000000c0c742b */ /* 0x000fe20000000010 */
[----:B------:R-:W-:Y:S02]  /*0ac0*/  IMAD.MOV.U32 R16, RZ, RZ, -0x4448e18f ;  /* 0xbbb71e71ff107424 */ /* 0x000fe400078e00ff */
[----:B------:R-:W-:-:S05]  /*0ad0*/  IMAD.MOV.U32 R17, RZ, RZ, -0x404bc070 ;  /* 0xbfb43f90ff117424 */ /* 0x000fca00078e00ff */
[----:B------:R0:W-:Y:S02]  /*0ae0*/  STG.E.64 desc[UR4][R26.64+0x80], R16 ;  /* 0x000080101a007986 */ /* 0x0001e4000c101b04 */
[----:B------:R-:W-:Y:S02]  /*0af0*/  FSEL R12, R12, R32, !P0 ;  /* 0x000000200c0c7208 */ /* 0x000fe40004000000 */
[----:B------:R-:W-:Y:S01]  /*0b00*/  FSEL R13, R13, R33, !P0 ;  /* 0x000000210d0d7208 */ /* 0x000fe20004000000 */
[----:B------:R-:W-:Y:S01]  /*0b10*/  @!P1 DMUL R32, RZ, R8 ;  /* 0x00000008ff209228 */ /* 0x000fe20000000000 */
[----:B------:R-:W-:-:S04]  /*0b20*/  LOP3.LUT P0, RZ, R34, 0x2, RZ, 0xc0, !PT ;  /* 0x0000000222ff7812 */ /* 0x000fc8000780c0ff */
[----:B------:R-:W-:-:S10]  /*0b30*/  DADD R10, RZ, -R12 ;  /* 0x00000000ff0a7229 */ /* 0x000fd4000000080c */
[----:B------:R-:W-:Y:S02]  /*0b40*/  FSEL R12, R12, R10, !P0 ;  /* 0x0000000a0c0c7208 */ /* 0x000fe40004000000 */
[----:B------:R-:W-:Y:S01]  /*0b50*/  FSEL R13, R13, R11, !P0 ;  /* 0x0000000b0d0d7208 */ /* 0x000fe20004000000 */
[----:B0-----:R-:W-:Y:S06]  /*0b60*/  @!P1 BRA `(.L_x_9) ;  /* 0x0000000000509947 */ /* 0x001fec0003800000 */
[----:B------:R-:W-:Y:S01]  /*0b70*/  UMOV UR6, 0x6dc9c883 ;  /* 0x6dc9c88300067882 */ /* 0x000fe20000000000 */
[----:B------:R-:W-:Y:S01]  /*0b80*/  UMOV UR7, 0x3fe45f30 ;  /* 0x3fe45f3000077882 */ /* 0x000fe20000000000 */
[C---:B------:R-:W-:Y:S02]  /*0b90*/  DSETP.GE.AND P0, PT, |R8|.reuse, 2.14748364800000000000e+09, PT ;  /* 0x41e000000800742a */ /* 0x040fe40003f06200 */
        /* <DEDUP_REMOVED lines=17> */
.L_x_9:
[----:B------:R-:W-:Y:S05]  /*0cb0*/  BSYNC.RECONVERGENT B2 ;  /* 0x0000000000027941 */ /* 0x000fea0003800200 */
.L_x_8:
        /* <DEDUP_REMOVED lines=10> */
[----:B------:R-:W-:Y:S01]  /*0d60*/  UMOV UR6, 0xbbb71e71 ;  /* 0xbbb71e7100067882 */ /* 0x000fe20000000000 */
[----:B------:R-:W-:Y:S01]  /*0d70*/  IMAD.MOV.U32 R30, RZ, RZ, 0x3da8ff83 ;  /* 0x3da8ff83ff1e7424 */ /* 0x000fe200078e00ff */
[----:B------:R-:W-:Y:S01]  /*0d80*/  ISETP.NE.U32.AND P0, PT, R28, 0x1, PT ;  /* 0x000000011c00780c */ /* 0x000fe20003f05070 */
[----:B------:R-:W-:Y:S01]  /*0d90*/  DMUL R28, R32, R32 ;  /* 0x00000020201c7228 */ /* 0x000fe20000000000 */
[----:B------:R-:W-:Y:S01]  /*0da0*/  UMOV UR7, 0x3fb43f90 ;  /* 0x3fb43f9000077882 */ /* 0x000fe20000000000 */
[----:B------:R-:W-:Y:S01]  /*0db0*/  BSSY.RECONVERGENT B2, `(.L_x_10) ;  /* 0x0000032000027945 */ /* 0x000fe20003800200 */
[----:B------:R-:W-:-:S02]  /*0dc0*/  FSEL R34, R34, -8.06006814911005101289e+34, !P0 ;  /* 0xf9785eba22227808 */ /* 0x000fc40004000000 */
[----:B------:R-:W-:-:S06]  /*0dd0*/  FSEL R35, -R30, 0.11223486810922622681, !P0 ;  /* 0x3de5db651e237808 */ /* 0x000fcc0004000100 */
[----:B--2---:R-:W-:-:S08]  /*0de0*/  DFMA R20, R28, R34, R20 ;  /* 0x000000221c14722b */ /* 0x004fd00000000014 */
[----:B------:R-:W-:-:S08]  /*0df0*/  DFMA R20, R28, R20, R22 ;  /* 0x000000141c14722b */ /* 0x000fd00000000016 */
[----:B---3--:R-:W-:-:S08]  /*0e00*/  DFMA R8, R28, R20, R8 ;  /* 0x000000141c08722b */ /* 0x008fd00000000008 */
[----:B------:R-:W-:-:S08]  /*0e10*/  DFMA R8, R28, R8, R10 ;  /* 0x000000081c08722b */ /* 0x000fd0000000000a */
[----:B----4-:R-:W-:-:S08]  /*0e20*/  DFMA R8, R28, R8, R16 ;  /* 0x000000081c08722b */ /* 0x010fd00000000010 */
[----:B------:R-:W-:-:S08]  /*0e30*/  DFMA R8, R28, R8, R18 ;  /* 0x000000081c08722b */ /* 0x000fd00000000012 */
[----:B------:R-:W-:Y:S02]  /*0e40*/  DFMA R32, R8, R32, R32 ;  /* 0x000000200820722b */ /* 0x000fe40000000020 */
[----:B------:R-:W-:-:S10]  /*0e50*/  DFMA R8, R28, R8, 1 ;  /* 0x3ff000001c08742b */ /* 0x000fd40000000008 */
[----:B------:R-:W-:Y:S02]  /*0e60*/  FSEL R10, R8, R32, !P0 ;  /* 0x00000020080a7208 */ /* 0x000fe40004000000 */
[----:B------:R-:W-:Y:S02]  /*0e70*/  FSEL R11, R9, R33, !P0 ;  /* 0x00000021090b7208 */ /* 0x000fe40004000000 */
[----:B------:R-:W-:-:S04]  /*0e80*/  LOP3.LUT P0, RZ, R31, 0x2, RZ, 0xc0, !PT ;  /* 0x000000021fff7812 */ /* 0x000fc8000780c0ff */
[----:B------:R-:W-:-:S10]  /*0e90*/  DADD R8, RZ, -R10 ;  /* 0x00000000ff087229 */ /* 0x000fd4000000080a */
[----:B------:R-:W-:Y:S02]  /*0ea0*/  FSEL R10, R10, R8, !P0 ;  /* 0x000000080a0a7208 */ /* 0x000fe40004000000 */
[----:B------:R-:W-:Y:S01]  /*0eb0*/  FSEL R11, R11, R9, !P0 ;  /* 0x000000090b0b7208 */ /* 0x000fe20004000000 */
[----:B------:R-:W-:-:S05]  /*0ec0*/  DSETP.NEU.AND P0, PT, |R14|, +INF , PT ;  /* 0x7ff000000e00742a */ /* 0x000fca0003f0d200 */
[----:B------:R-:W-:Y:S01]  /*0ed0*/  DMUL R8, R10, -UR6 ;  /* 0x800000060a087c28 */ /* 0x000fe20008000000 */
[----:B------:R-:W-:Y:S01]  /*0ee0*/  UMOV UR6, 0x1102caaf ;  /* 0x1102caaf00067882 */ /* 0x000fe20000000000 */
[----:B------:R-:W-:-:S06]  /*0ef0*/  UMOV UR7, 0x3f94e462 ;  /* 0x3f94e46200077882 */ /* 0x000fcc0000000000 */
[----:B------:R-:W-:Y:S01]  /*0f00*/  DFMA R8, R12, -UR6, R8 ;  /* 0x800000060c087c2b */ /* 0x000fe20008000008 */
[----:B------:R-:W-:Y:S01]  /*0f10*/  UMOV UR6, 0x44d48184 ;  /* 0x44d4818400067882 */ /* 0x000fe20000000000 */
[----:B------:R-:W-:Y:S01]  /*0f20*/  UMOV UR7, 0x3f7a1aaa ;  /* 0x3f7a1aaa00077882 */ /* 0x000fe20000000000 */
[----:B------:R-:W-:Y:S01]  /*0f30*/  @!P0 DMUL R32, RZ, R14 ;  /* 0x0000000eff208228 */ /* 0x000fe20000000000 */
[----:B------:R-:W-:-:S04]  /*0f40*/  @!P0 IMAD.MOV.U32 R24, RZ, RZ, RZ ;  /* 0x000000ffff188224 */ /* 0x000fc800078e00ff */
[----:B------:R-:W-:-:S07]  /*0f50*/  DADD R8, R8, UR6 ;  /* 0x0000000608087e29 */ /* 0x000fce0008000000 */
[----:B------:R0:W-:Y:S01]  /*0f60*/  STG.E.64 desc[UR4][R26.64+0x78], R8 ;  /* 0x000078081a007986 */ /* 0x0001e2000c101b04 */
[----:B------:R-:W-:Y:S05]  /*0f70*/  @!P0 BRA `(.L_x_11) ;  /* 0x0000000000548947 */ /* 0x000fea0003800000 */
[----:B------:R-:W-:Y:S01]  /*0f80*/  UMOV UR6, 0x6dc9c883 ;  /* 0x6dc9c88300067882 */ /* 0x000fe20000000000 */
[----:B------:R-:W-:Y:S01]  /*0f90*/  UMOV UR7, 0x3fe45f30 ;  /* 0x3fe45f3000077882 */ /* 0x000fe20000000000 */
[C---:B------:R-:W-:Y:S02]  /*0fa0*/  DSETP.GE.AND P0, PT, |R14|.reuse, 2.14748364800000000000e+09, PT ;  /* 0x41e000000e00742a */ /* 0x040fe40003f06200 */
[----:B------:R-:W-:Y:S01]  /*0fb0*/  DMUL R24, R14, UR6 ;  /* 0x000000060e187c28 */ /* 0x000fe20008000000 */
[----:B------:R-:W-:Y:S01]  /*0fc0*/  UMOV UR6, 0x54442d18 ;  /* 0x54442d1800067882 */ /* 0x000fe20000000000 */
[----:B------:R-:W-:-:S08]  /*0fd0*/  UMOV UR7, 0x3ff921fb ;  /* 0x3ff921fb00077882 */ /* 0x000fd00000000000 */
[----:B------:R-:W1:Y:S08]  /*0fe0*/  F2I.F64 R24, R24 ;  /* 0x0000001800187311 */ /* 0x000e700000301100 */
[----:B-1----:R-:W1:Y:S02]  /*0ff0*/  I2F.F64 R32, R24 ;  /* 0x0000001800207312 */ /* 0x002e640000201c00 */
[----:B-1----:R-:W-:Y:S01]  /*1000*/  DFMA R16, R32, -UR6, R14 ;  /* 0x8000000620107c2b */ /* 0x002fe2000800000e */
        /* <DEDUP_REMOVED lines=10> */
[----:B0-----:R-:W-:Y:S05]  /*10b0*/  CALL.REL.NOINC `($_Z15evaluate_kernelPPKdPdPS2_i$__internal_trig_reduction_slowpathd) ;  /* 0x0000007000887944 */ /* 0x001fea0003c00000 */
[----:B------:R-:W-:-:S07]  /*10c0*/  IMAD.MOV.U32 R24, RZ, RZ, R31 ;  /* 0x000000ffff187224 */ /* 0x000fce00078e001f */
.L_x_11:
[----:B------:R-:W-:Y:S05]  /*10d0*/  BSYNC.RECONVERGENT B2 ;  /* 0x0000000000027941 */ /* 0x000fea0003800200 */
.L_x_10:
[----:B------:R-:W1:Y:S01]  /*10e0*/  LDCU.64 UR6, c[0x4][0x8] ;  /* 0x01000100ff0677ac */ /* 0x000e620008000a00 */
[----:B------:R-:W-:-:S05]  /*10f0*/  IMAD.SHL.U32 R14, R24, 0x40, RZ ;  /* 0x00000040180e7824 */ /* 0x000fca00078e00ff */
[----:B------:R-:W-:-:S04]  /*1100*/  LOP3.LUT R14, R14, 0x40, RZ, 0xc0, !PT ;  /* 0x000000400e0e7812 */ /* 0x000fc800078ec0ff */
[----:B-1----:R-:W-:-:S05]  /*1110*/  IADD3 R14, P0, PT, R14, UR6, RZ ;  /* 0x000000060e0e7c10 */ /* 0x002fca000ff1e0ff */
[----:B------:R-:W-:-:S05]  /*1120*/  IMAD.X R15, RZ, RZ, UR7, P0 ;  /* 0x00000007ff0f7e24 */ /* 0x000fca00080e06ff */
[----:B------:R-:W2:Y:S04]  /*1130*/  LDG.E.128.CONSTANT R20, desc[UR4][R14.64] ;  /* 0x000000040e147981 */ /* 0x000ea8000c1e9d00 */
[----:B------:R-:W3:Y:S04]  /*1140*/  LDG.E.128.CONSTANT R16, desc[UR4][R14.64+0x10] ;  /* 0x000010040e107981 */ /* 0x000ee8000c1e9d00 */
[----:B------:R1:W4:Y:S01]  /*1150*/  LDG.E.128.CONSTANT R28, desc[UR4][R14.64+0x20] ;  /* 0x000020040e1c7981 */ /* 0x000322000c1e9d00 */
[----:B------:R-:W-:Y:S01]  /*1160*/  LOP3.LUT R25, R24, 0x1, RZ, 0xc0, !PT ;  /* 0x0000000118197812 */ /* 0x000fe200078ec0ff */
[----:B------:R-:W-:Y:S01]  /*1170*/  IMAD.MOV.U32 R36, RZ, RZ, 0x20fd8164 ;  /* 0x20fd8164ff247424 */ /* 0x000fe200078e00ff */
[----:B------:R-:W-:Y:S01]  /*1180*/  DMUL R34, R32, R32 ;  /* 0x0000002020227228 */ /* 0x000fe20000000000 */
[----:B------:R-:W-:Y:S01]  /*1190*/  UMOV UR6, 0x1102caaf ;  /* 0x1102caaf00067882 */ /* 0x000fe20000000000 */
[----:B------:R-:W-:Y:S01]  /*11a0*/  ISETP.NE.U32.AND P0, PT, R25, 0x1, PT ;  /* 0x000000011900780c */ /* 0x000fe20003f05070 */
[----:B------:R-:W-:Y:S01]  /*11b0*/  IMAD.MOV.U32 R25, RZ, RZ, 0x3da8ff83 ;  /* 0x3da8ff83ff197424 */ /* 0x000fe200078e00ff */
[----:B------:R-:W-:-:S02]  /*11c0*/  UMOV UR7, 0x3f94e462 ;  /* 0x3f94e46200077882 */ /* 0x000fc40000000000 */
[----:B------:R-:W-:Y:S01]  /*11d0*/  FSEL R36, R36, -8.06006814911005101289e+34, !P0 ;  /* 0xf9785eba24247808 */ /* 0x000fe20004000000 */
[----:B------:R-:W-:Y:S01]  /*11e0*/  DMUL R10, R10, UR6 ;  /* 0x000000060a0a7c28 */ /* 0x000fe20008000000 */
[----:B------:R-:W-:Y:S01]  /*11f0*/  FSEL R37, -R25, 0.11223486810922622681, !P0 ;  /* 0x3de5db6519257808 */ /* 0x000fe20004000100 */
[----:B------:R-:W-:Y:S01]  /*1200*/  UMOV UR6, 0xbbb71e71 ;  /* 0xbbb71e7100067882 */ /* 0x000fe20000000000 */
[----:B------:R-:W-:Y:S01]  /*1210*/  UMOV UR7, 0x3fb43f90 ;  /* 0x3fb43f9000077882 */ /* 0x000fe20000000000 */
[----:B-1----:R-:W-:Y:S01]  /*1220*/  DMUL R14, R6, R8 ;  /* 0x00000008060e7228 */ /* 0x002fe20000000000 */
[----:B------:R-:W-:-:S03]  /*1230*/  IMAD.MOV.U32 R25, RZ, RZ, -0x4011ccf5 ;  /* 0xbfee330bff197424 */ /* 0x000fc600078e00ff */
[----:B------:R-:W-:Y:S01]  /*1240*/  DFMA R10, R12, -UR6, R10 ;  /* 0x800000060c0a7c2b */ /* 0x000fe2000800000a */
[----:B------:R-:W-:Y:S01]  /*1250*/  UMOV UR6, 0xa4333f61 ;  /* 0xa4333f6100067882 */ /* 0x000fe20000000000 */
[----:B------:R-:W-:-:S06]  /*1260*/  UMOV UR7, 0x3fb63b64 ;  /* 0x3fb63b6400077882 */ /* 0x000fcc0000000000 */
[----:B------:R-:W-:Y:S01]  /*1270*/  DADD R10, R10, -UR6 ;  /* 0x800000060a0a7e29 */ /* 0x000fe20008000000 */
[----:B------:R-:W-:Y:S01]  /*1280*/  UMOV UR6, 0x70ed07eb ;  /* 0x70ed07eb00067882 */ /* 0x000fe20000000000 */
[----:B------:R-:W-:-:S06]  /*1290*/  UMOV UR7, 0x3fd67424 ;  /* 0x3fd6742400077882 */ /* 0x000fcc0000000000 */
[----:B------:R-:W-:Y:S01]  /*12a0*/  DADD R10, R10, -UR6 ;  /* 0x800000060a0a7e29 */ /* 0x000fe20008000000 */
[----:B------:R-:W-:Y:S01]  /*12b0*/  UMOV UR6, 0x4ac472e1 ;  /* 0x4ac472e100067882 */ /* 0x000fe20000000000 */
[----:B------:R-:W-:-:S05]  /*12c0*/  UMOV UR7, 0x3fc01cd0 ;  /* 0x3fc01cd000077882 */ /* 0x000fca0000000000 */
[----:B------:R-:W-:Y:S01]  /*12d0*/  STG.E.64 desc[UR4][R26.64+0x70], R10 ;  /* 0x0000700a1a007986 */ /* 0x000fe2000c101b04 */
[----:B--2---:R-:W-:-:S08]  /*12e0*/  DFMA R20, R34, R36, R20 ;  /* 0x000000242214722b */ /* 0x004fd00000000014 */
[----:B------:R-:W-:Y:S01]  /*12f0*/  DFMA R20, R34, R20, R22 ;  /* 0x000000142214722b */ /* 0x000fe20000000016 */
[----:B------:R-:W-:Y:S02]  /*1300*/  IMAD.MOV.U32 R22, RZ, RZ, 0x4ac472e1 ;  /* 0x4ac472e1ff167424 */ /* 0x000fe400078e00ff */
[----:B------:R-:W-:-:S05]  /*1310*/  IMAD.MOV.U32 R23, RZ, RZ, -0x403fe330 ;  /* 0xbfc01cd0ff177424 */ /* 0x000fca00078e00ff */
[C---:B---3--:R-:W-:Y:S01]  /*1320*/  DFMA R16, R34.reuse, R20, R16 ;  /* 0x000000142210722b */ /* 0x048fe20000000010 */
[----:B------:R1:W-:Y:S07]  /*1330*/  STG.E.64 desc[UR4][R26.64+0x98], R22 ;  /* 0x000098161a007986 */ /* 0x0003ee000c101b04 */
[----:B------:R-:W-:Y:S01]  /*1340*/  DFMA R16, R34, R16, R18 ;  /* 0x000000102210722b */ /* 0x000fe20000000012 */
[----:B------:R-:W-:Y:S02]  /*1350*/  IMAD.MOV.U32 R18, RZ, RZ, -0x5bccc09f ;  /* 0xa4333f61ff127424 */ /* 0x000fe400078e00ff */
[----:B------:R-:W-:-:S05]  /*1360*/  IMAD.MOV.U32 R19, RZ, RZ, -0x4049c49c ;  /* 0xbfb63b64ff137424 */ /* 0x000fca00078e00ff */
[----:B----4-:R-:W-:Y:S01]  /*1370*/  DFMA R16, R34, R16, R28 ;  /* 0x000000102210722b */ /* 0x010fe2000000001c */
[----:B------:R2:W-:Y:S01]  /*1380*/  STG.E.64 desc[UR4][R26.64+0x68], R18 ;  /* 0x000068121a007986 */ /* 0x0005e2000c101b04 */
[----:B------:R-:W-:Y:S02]  /*1390*/  IMAD.MOV.U32 R28, RZ, RZ, -0x100cc260 ;  /* 0xeff33da0ff1c7424 */ /* 0x000fe400078e00ff */
[----:B------:R-:W-:-:S04]  /*13a0*/  IMAD.MOV.U32 R29, RZ, RZ, 0x3fb7877d ;  /* 0x3fb7877dff1d7424 */ /* 0x000fc800078e00ff */
[----:B------:R-:W-:Y:S01]  /*13b0*/  DFMA R16, R34, R16, R30 ;  /* 0x000000102210722b */ /* 0x000fe2000000001e */
[----:B------:R2:W-:Y:S01]  /*13c0*/  STG.E.64 desc[UR4][R26.64+0x88], R28 ;  /* 0x0000881c1a007986 */ /* 0x0005e2000c101b04 */
[----:B------:R-:W3:Y:S06]  /*13d0*/  LDC.64 R30, c[0x0][0x380] ;  /* 0x0000e000ff1e7b82 */ /* 0x000eec0000000a00 */
[----:B------:R-:W-:Y:S02]  /*13e0*/  DFMA R32, R16, R32, R32 ;  /* 0x000000201020722b */ /* 0x000fe40000000020 */
[----:B------:R-:W-:-:S10]  /*13f0*/  DFMA R16, R34, R16, 1 ;  /* 0x3ff000002210742b */ /* 0x000fd40000000010 */
[----:B------:R-:W-:Y:S02]  /*1400*/  FSEL R16, R16, R32, !P0 ;  /* 0x0000002010107208 */ /* 0x000fe40004000000 */
[----:B------:R-:W-:Y:S02]  /*1410*/  FSEL R17, R17, R33, !P0 ;  /* 0x0000002111117208 */ /* 0x000fe40004000000 */
[----:B------:R-:W-:Y:S01]  /*1420*/  LOP3.LUT P0, RZ, R24, 0x2, RZ, 0xc0, !PT ;  /* 0x0000000218ff7812 */ /* 0x000fe2000780c0ff */
[----:B------:R-:W-:-:S03]  /*1430*/  IMAD.MOV.U32 R24, RZ, RZ, -0x82d6330 ;  /* 0xf7d29cd0ff187424 */ /* 0x000fc600078e00ff */
[----:B------:R-:W-:Y:S02]  /*1440*/  DADD R12, RZ, -R16 ;  /* 0x00000000ff0c7229 */ /* 0x000fe40000000810 */
[----:B------:R2:W-:Y:S08]  /*1450*/  STG.E.64 desc[UR4][R26.64+0xa0], R24 ;  /* 0x0000a0181a007986 */ /* 0x0005f0000c101b04 */
[----:B------:R-:W-:Y:S01]  /*1460*/  FSEL R12, R16, R12, !P0 ;  /* 0x0000000c100c7208 */ /* 0x000fe20004000000 */
[----:B------:R-:W-:Y:S01]  /*1470*/  IMAD.MOV.U32 R16, RZ, RZ, 0x70ed07eb ;  /* 0x70ed07ebff107424 */ /* 0x000fe200078e00ff */
[----:B------:R-:W-:Y:S01]  /*1480*/  FSEL R13, R17, R13, !P0 ;  /* 0x0000000d110d7208 */ /* 0x000fe20004000000 */
[----:B------:R-:W-:-:S04]  /*1490*/  IMAD.MOV.U32 R17, RZ, RZ, -0x40298bdc ;  /* 0xbfd67424ff117424 */ /* 0x000fc800078e00ff */
[----:B------:R2:W-:Y:S01]  /*14a0*/  STG.E.64 desc[UR4][R26.64+0x48], R12 ;  /* 0x0000480c1a007986 */ /* 0x0005e2000c101b04 */
[----:B------:R-:W-:-:S03]  /*14b0*/  DFMA R14, R12, R10, R14 ;  /* 0x0000000a0c0e722b */ /* 0x000fc6000000000e */
[----:B------:R2:W-:Y:S05]  /*14c0*/  STG.E.64 desc[UR4][R26.64+0x90], R16 ;  /* 0x000090101a007986 */ /* 0x0005ea000c101b04 */
[----:B------:R-:W-:Y:S01]  /*14d0*/  DADD R14, R14, -UR6 ;  /* 0x800000060e0e7e29 */ /* 0x000fe20008000000 */
[----:B------:R-:W-:Y:S01]  /*14e0*/  UMOV UR6, 0xeff33da0 ;  /* 0xeff33da000067882 */ /* 0x000fe20000000000 */
[----:B------:R-:W-:-:S06]  /*14f0*/  UMOV UR7, 0x3fb7877d ;  /* 0x3fb7877d00077882 */ /* 0x000fcc0000000000 */
[----:B------:R-:W-:Y:S01]  /*1500*/  DADD R14, R14, -UR6 ;  /* 0x800000060e0e7e29 */ /* 0x000fe20008000000 */
[----:B------:R-:W-:Y:S01]  /*1510*/  UMOV UR6, 0xf7d29cd0 ;  /* 0xf7d29cd000067882 */ /* 0x000fe20000000000 */
[----:B------:R-:W-:-:S06]  /*1520*/  UMOV UR7, 0x3fee330b ;  /* 0x3fee330b00077882 */ /* 0x000fcc0000000000 */
[----:B------:R-:W-:Y:S01]  /*1530*/  DADD R14, R14, -UR6 ;  /* 0x800000060e0e7e29 */ /* 0x000fe20008000000 */
[----:B------:R-:W-:Y:S01]  /*1540*/  UMOV UR6, 0xf3b4bb66 ;  /* 0xf3b4bb6600067882 */ /* 0x000fe20000000000 */
[----:B------:R-:W-:-:S06]  /*1550*/  UMOV UR7, 0x3fa0db7f ;  /* 0x3fa0db7f00077882 */ /* 0x000fcc0000000000 */
[----:B------:R-:W-:-:S07]  /*1560*/  DADD R54, R14, -UR6 ;  /* 0x800000060e367e29 */ /* 0x000fce0008000000 */
[----:B------:R2:W-:Y:S04]  /*1570*/  STG.E.64 desc[UR4][R26.64+0x38], R54 ;  /* 0x000038361a007986 */ /* 0x0005e8000c101b04 */
[----:B---3--:R-:W3:Y:S02]  /*1580*/  LDG.E.64 R14, desc[UR4][R30.64] ;  /* 0x000000041e0e7981 */ /* 0x008ee4000c1e1b00 */
[----:B---3--:R-:W-:-:S05]  /*1590*/  IMAD.WIDE R14, R0, 0x8, R14 ;  /* 0x00000008000e7825 */ /* 0x008fca00078e020e */
[----:B------:R-:W3:Y:S01]  /*15a0*/  LD.E.64 R20, desc[UR4][R14.64+0x70] ;  /* 0x000070040e147980 */ /* 0x000ee2000c101b00 */
[----:B------:R-:W-:Y:S03]  /*15b0*/  BSSY.RECONVERGENT B2, `(.L_x_12) ;  /* 0x000001f000027945 */ /* 0x000fe60003800200 */
[----:B---3--:R2:W-:Y:S01]  /*15c0*/  STG.E.64 desc[UR4][R26.64+0xa8], R20 ;  /* 0x0000a8141a007986 */ /* 0x0085e2000c101b04 */
[----:B------:R-:W-:-:S14]  /*15d0*/  DSETP.NEU.AND P0, PT, |R20|, +INF , PT ;  /* 0x7ff000001400742a */ /* 0x000fdc0003f0d200 */
[----:B-1----:R-:W-:Y:S01]  /*15e0*/  @!P0 DMUL R22, RZ, R20 ;  /* 0x00000014ff168228 */ /* 0x002fe20000000000 */
[----:B------:R-:W-:Y:S01]  /*15f0*/  @!P0 IMAD.MOV.U32 R38, RZ, RZ, 0x1 ;  /* 0x00000001ff268424 */ /* 0x000fe200078e00ff */
[----:B--2---:R-:W-:Y:S09]  /*1600*/  @!P0 BRA `(.L_x_13) ;  /* 0x0000000000648947 */ /* 0x004ff20003800000 */
[----:B------:R-:W-:Y:S01]  /*1610*/  UMOV UR6, 0x6dc9c883 ;  /* 0x6dc9c88300067882 */ /* 0x000fe20000000000 */
[----:B------:R-:W-:Y:S01]  /*1620*/  UMOV UR7, 0x3fe45f30 ;  /* 0x3fe45f3000077882 */ /* 0x000fe20000000000 */
[C---:B------:R-:W-:Y:S01]  /*1630*/  DSETP.GE.AND P0, PT, |R20|.reuse, 2.14748364800000000000e+09, PT ;  /* 0x41e000001400742a */ /* 0x040fe20003f06200 */
[----:B------:R-:W-:Y:S01]  /*1640*/  BSSY.RECONVERGENT B3, `(.L_x_14) ;  /* 0x0000014000037945 */ /* 0x000fe20003800200 */
[----:B------:R-:W-:Y:S01]  /*1650*/  DMUL R14, R20, UR6 ;  /* 0x00000006140e7c28 */ /* 0x000fe20008000000 */
[----:B------:R-:W-:Y:S01]  /*1660*/  UMOV UR6, 0x54442d18 ;  /* 0x54442d1800067882 */ /* 0x000fe20000000000 */
[----:B------:R-:W-:-:S04]  /*1670*/  UMOV UR7, 0x3ff921fb ;  /* 0x3ff921fb00077882 */ /* 0x000fc80000000000 */
        /* <DEDUP_REMOVED lines=14> */
[----:B------:R-:W-:Y:S02]  /*1760*/  IMAD.MOV.U32 R22, RZ, RZ, R32 ;  /* 0x000000ffff167224 */ /* 0x000fe400078e0020 */
[----:B------:R-:W-:-:S07]  /*1770*/  IMAD.MOV.U32 R23, RZ, RZ, R33 ;  /* 0x000000ffff177224 */ /* 0x000fce00078e0021 */
.L_x_15:
[----:B------:R-:W-:Y:S05]  /*1780*/  BSYNC.RECONVERGENT B3 ;  /* 0x0000000000037941 */ /* 0x000fea0003800200 */
.L_x_14:
[----:B------:R-:W-:-:S07]  /*1790*/  VIADD R38, R31, 0x1 ;  /* 0x000000011f267836 */ /* 0x000fce0000000000 */
.L_x_13:
[----:B------:R-:W-:Y:S05]  /*17a0*/  BSYNC.RECONVERGENT B2 ;  /* 0x0000000000027941 */ /* 0x000fea0003800200 */
.L_x_12:
[----:B------:R-:W1:Y:S01]  /*17b0*/  LDCU.64 UR6, c[0x4][0x8] ;  /* 0x01000100ff0677ac */ /* 0x000e620008000a00 */
[----:B------:R-:W-:-:S05]  /*17c0*/  IMAD.SHL.U32 R14, R38, 0x40, RZ ;  /* 0x00000040260e7824 */ /* 0x000fca00078e00ff */
[----:B------:R-:W-:-:S04]  /*17d0*/  LOP3.LUT R14, R14, 0x40, RZ, 0xc0, !PT ;  /* 0x000000400e0e7812 */ /* 0x000fc800078ec0ff */
[----:B-1----:R-:W-:-:S05]  /*17e0*/  IADD3 R14, P0, PT, R14, UR6, RZ ;  /* 0x000000060e0e7c10 */ /* 0x002fca000ff1e0ff */
        /* <DEDUP_REMOVED lines=12> */
[C---:B------:R-:W-:Y:S01]  /*18b0*/  DFMA R28, R24.reuse, R28, R30 ;  /* 0x0000001c181c722b */ /* 0x040fe2000000001e */
[----:B------:R-:W1:Y:S07]  /*18c0*/  LDC.64 R30, c[0x0][0x380] ;  /* 0x0000e000ff1e7b82 */ /* 0x000e6e0000000a00 */
[----:B---3--:R-:W-:Y:S01]  /*18d0*/  DFMA R16, R24, R28, R16 ;  /* 0x0000001c1810722b */ /* 0x008fe20000000010 */
[----:B------:R-:W-:Y:S02]  /*18e0*/  IMAD.MOV.U32 R28, RZ, RZ, 0x1102caaf ;  /* 0x1102caafff1c7424 */ /* 0x000fe400078e00ff */
[----:B------:R-:W-:-:S05]  /*18f0*/  IMAD.MOV.U32 R29, RZ, RZ, 0x3f94e462 ;  /* 0x3f94e462ff1d7424 */ /* 0x000fca00078e00ff */
[C---:B------:R-:W-:Y:S01]  /*1900*/  DFMA R16, R24.reuse, R16, R18 ;  /* 0x000000101810722b */ /* 0x040fe20000000012 */
[----:B------:R2:W-:Y:S07]  /*1910*/  STG.E.64 desc[UR4][R26.64+0xc0], R28 ;  /* 0x0000c01c1a007986 */ /* 0x0005ee000c101b04 */
[----:B----4-:R-:W-:-:S08]  /*1920*/  DFMA R16, R24, R16, R32 ;  /* 0x000000101810722b */ /* 0x010fd00000000020 */
[----:B------:R-:W-:-:S08]  /*1930*/  DFMA R16, R24, R16, R34 ;  /* 0x000000101810722b */ /* 0x000fd00000000022 */
[----:B------:R-:W-:Y:S02]  /*1940*/  DFMA R22, R16, R22, R22 ;  /* 0x000000161016722b */ /* 0x000fe40000000016 */
        /* <DEDUP_REMOVED lines=11> */
[----:B-1----:R-:W3:Y:S02]  /*1a00*/  LDG.E.64 R16, desc[UR4][R30.64] ;  /* 0x000000041e107981 */ /* 0x002ee4000c1e1b00 */
[----:B---3--:R-:W-:-:S06]  /*1a10*/  IMAD.WIDE R16, R0, 0x8, R16 ;  /* 0x0000000800107825 */ /* 0x008fcc00078e0210 */
[----:B------:R-:W3:Y:S01]  /*1a20*/  LD.E.64 R16, desc[UR4][R16.64+0x78] ;  /* 0x0000780410107980 */ /* 0x000ee2000c101b00 */
[----:B------:R-:W-:Y:S01]  /*1a30*/  BSSY.RECONVERGENT B2, `(.L_x_16) ;  /* 0x000001e000027945 */ /* 0x000fe20003800200 */
[----:B---3--:R-:W-:-:S14]  /*1a40*/  DSETP.NEU.AND P0, PT, |R16|, +INF , PT ;  /* 0x7ff000001000742a */ /* 0x008fdc0003f0d200 */
[----:B------:R-:W-:Y:S01]  /*1a50*/  @!P0 DMUL R18, RZ, R16 ;  /* 0x00000010ff128228 */ /* 0x000fe20000000000 */
        /* <DEDUP_REMOVED lines=25> */
.L_x_19:
[----:B------:R-:W-:Y:S05]  /*1bf0*/  BSYNC.RECONVERGENT B3 ;  /* 0x0000000000037941 */ /* 0x000fea0003800200 */
.L_x_18:
[----:B------:R-:W-:-:S07]  /*1c00*/  VIADD R22, R31, 0x1 ;  /* 0x000000011f167836 */ /* 0x000fce0000000000 */
.L_x_17:
[----:B------:R-:W-:Y:S05]  /*1c10*/  BSYNC.RECONVERGENT B2 ;  /* 0x0000000000027941 */ /* 0x000fea0003800200 */
.L_x_16:
        /* <DEDUP_REMOVED lines=9> */
[----:B------:R-:W-:Y:S01]  /*1cb0*/  IMAD.MOV.U32 R44, RZ, RZ, 0x20fd8164 ;  /* 0x20fd8164ff2c7424 */ /* 0x000fe200078e00ff */
[----:B------:R-:W-:Y:S01]  /*1cc0*/  DMUL R42, R18, R18 ;  /* 0x00000012122a7228 */ /* 0x000fe20000000000 */
[----:B------:R-:W-:Y:S01]  /*1cd0*/  BSSY.RECONVERGENT B2, `(.L_x_20) ;  /* 0x000002e000027945 */ /* 0x000fe20003800200 */
[----:B------:R-:W-:Y:S01]  /*1ce0*/  ISETP.NE.U32.AND P0, PT, R23, 0x1, PT ;  /* 0x000000011700780c */ /* 0x000fe20003f05070 */
[----:B------:R-:W-:Y:S01]  /*1cf0*/  IMAD.MOV.U32 R23, RZ, RZ, 0x3da8ff83 ;  /* 0x3da8ff83ff177424 */ /* 0x000fe200078e00ff */
[----:B------:R-:W-:-:S02]  /*1d00*/  DSETP.NEU.AND P1, PT, |R16|, +INF , PT ;  /* 0x7ff000001000742a */ /* 0x000fc40003f2d200 */
[----:B------:R-:W-:Y:S02]  /*1d10*/  FSEL R44, R44, -8.06006814911005101289e+34, !P0 ;  /* 0xf9785eba2c2c7808 */ /* 0x000fe40004000000 */
[----:B------:R-:W-:-:S06]  /*1d20*/  FSEL R45, -R23, 0.11223486810922622681, !P0 ;  /* 0x3de5db65172d7808 */ /* 0x000fcc0004000100 */
[----:B--2---:R-:W-:-:S08]  /*1d30*/  DFMA R28, R42, R44, R28 ;  /* 0x0000002c2a1c722b */ /* 0x004fd0000000001c */
[----:B------:R-:W-:-:S08]  /*1d40*/  DFMA R28, R42, R28, R30 ;  /* 0x0000001c2a1c722b */ /* 0x000fd0000000001e */
[----:B---3--:R-:W-:-:S08]  /*1d50*/  DFMA R28, R42, R28, R32 ;  /* 0x0000001c2a1c722b */ /* 0x008fd00000000020 */
[----:B------:R-:W-:-:S08]  /*1d60*/  DFMA R28, R42, R28, R34 ;  /* 0x0000001c2a1c722b */ /* 0x000fd00000000022 */
[----:B----4-:R-:W-:Y:S02]  /*1d70*/  DFMA R28, R42, R28, R36 ;  /* 0x0000001c2a1c722b */ /* 0x010fe40000000024 */
[----:B------:R-:W-:-:S06]  /*1d80*/  @!P1 DMUL R36, RZ, R16 ;  /* 0x00000010ff249228 */ /* 0x000fcc0000000000 */
[----:B------:R-:W-:-:S08]  /*1d90*/  DFMA R28, R42, R28, R38 ;  /* 0x0000001c2a1c722b */ /* 0x000fd00000000026 */
[----:B------:R-:W-:Y:S02]  /*1da0*/  DFMA R18, R28, R18, R18 ;  /* 0x000000121c12722b */ /* 0x000fe40000000012 */
[----:B------:R-:W-:-:S10]  /*1db0*/  DFMA R28, R42, R28, 1 ;  /* 0x3ff000002a1c742b */ /* 0x000fd4000000001c */
[----:B------:R-:W-:Y:S02]  /*1dc0*/  FSEL R24, R28, R18, !P0 ;  /* 0x000000121c187208 */ /* 0x000fe40004000000 */
[----:B------:R-:W-:Y:S02]  /*1dd0*/  FSEL R25, R29, R19, !P0 ;  /* 0x000000131d197208 */ /* 0x000fe40004000000 */
[----:B------:R-:W-:Y:S01]  /*1de0*/  LOP3.LUT P0, RZ, R22, 0x2, RZ, 0xc0, !PT ;  /* 0x0000000216ff7812 */ /* 0x000fe2000780c0ff */
[----:B------:R-:W-:-:S03]  /*1df0*/  @!P1 IMAD.MOV.U32 R22, RZ, RZ, RZ ;  /* 0x000000ffff169224 */ /* 0x000fc600078e00ff */
[----:B------:R-:W-:-:S10]  /*1e00*/  DADD R18, RZ, -R24 ;  /* 0x00000000ff127229 */ /* 0x000fd40000000818 */
[----:B------:R-:W-:Y:S02]  /*1e10*/  FSEL R24, R24, R18, !P0 ;  /* 0x0000001218187208 */ /* 0x000fe40004000000 */
[----:B------:R-:W-:Y:S01]  /*1e20*/  FSEL R25, R25, R19, !P0 ;  /* 0x0000001319197208 */ /* 0x000fe20004000000 */
[----:B------:R-:W-:Y:S06]  /*1e30*/  @!P1 BRA `(.L_x_21) ;  /* 0x00000000005c9947 */ /* 0x000fec0003800000 */
        /* <DEDUP_REMOVED lines=21> */
[----:B------:R-:W-:Y:S02]  /*1f90*/  IMAD.MOV.U32 R36, RZ, RZ, R32 ;  /* 0x000000ffff247224 */ /* 0x000fe400078e0020 */
[----:B------:R-:W-:-:S07]  /*1fa0*/  IMAD.MOV.U32 R37, RZ, RZ, R33 ;  /* 0x000000ffff257224 */ /* 0x000fce00078e0021 */
.L_x_21:
[----:B------:R-:W-:Y:S05]  /*1fb0*/  BSYNC.RECONVERGENT B2 ;  /* 0x0000000000027941 */ /* 0x000fea0003800200 */
.L_x_20:
        /* <DEDUP_REMOVED lines=11> */
[----:B------:R-:W-:Y:S01]  /*2070*/  UMOV UR6, 0xbbb71e71 ;  /* 0xbbb71e7100067882 */ /* 0x000fe20000000000 */
[----:B------:R-:W-:Y:S01]  /*2080*/  ISETP.NE.U32.AND P0, PT, R23, 0x1, PT ;  /* 0x000000011700780c */ /* 0x000fe20003f05070 */
[----:B------:R-:W-:Y:S01]  /*2090*/  IMAD.MOV.U32 R23, RZ, RZ, 0x3da8ff83 ;  /* 0x3da8ff83ff177424 */ /* 0x000fe200078e00ff */
        /* <DEDUP_REMOVED lines=22> */
[----:B------:R-:W-:Y:S01]  /*2200*/  DFMA R16, R24, UR6, R16 ;  /* 0x0000000618107c2b */ /* 0x000fe20008000010 */
[----:B------:R-:W-:Y:S01]  /*2210*/  UMOV UR6, 0x44d48184 ;  /* 0x44d4818400067882 */ /* 0x000fe20000000000 */
[----:B------:R-:W-:Y:S01]  /*2220*/  UMOV UR7, 0x3f7a1aaa ;  /* 0x3f7a1aaa00077882 */ /* 0x000fe20000000000 */
[----:B------:R-:W-:Y:S01]  /*2230*/  @!P0 DMUL R38, RZ, R20 ;  /* 0x00000014ff268228 */ /* 0x000fe20000000000 */
[----:B------:R-:W-:-:S04]  /*2240*/  @!P0 IMAD.MOV.U32 R36, RZ, RZ, RZ ;  /* 0x000000ffff248224 */ /* 0x000fc800078e00ff */
[----:B------:R-:W-:-:S07]  /*2250*/  DADD R16, R16, -UR6 ;  /* 0x8000000610107e29 */ /* 0x000fce0008000000 */
        /* <DEDUP_REMOVED lines=8> */
[----:B------:R-:W2:Y:S08]  /*22e0*/  F2I.F64 R36, R36 ;  /* 0x0000002400247311 */ /* 0x000eb00000301100 */
[----:B--2---:R-:W2:Y:S02]  /*22f0*/  I2F.F64 R38, R36 ;  /* 0x0000002400267312 */ /* 0x004ea40000201c00 */
[----:B--2---:R-:W-:Y:S01]  /*2300*/  DFMA R22, R38, -UR6, R20 ;  /* 0x8000000626167c2b */ /* 0x004fe20008000014 */
        /* <DEDUP_REMOVED lines=10> */
[----:B01----:R-:W-:Y:S05]  /*23b0*/  CALL.REL.NOINC `($_Z15evaluate_kernelPPKdPdPS2_i$__internal_trig_reduction_slowpathd) ;  /* 0x0000005c00c87944 */ /* 0x003fea0003c00000 */
[----:B------:R-:W-:Y:S02]  /*23c0*/  IMAD.MOV.U32 R36, RZ, RZ, R31 ;  /* 0x000000ffff247224 */ /* 0x000fe400078e001f */
[----:B------:R-:W-:Y:S02]  /*23d0*/  IMAD.MOV.U32 R38, RZ, RZ, R32 ;  /* 0x000000ffff267224 */ /* 0x000fe400078e0020 */
[----:B------:R-:W-:-:S07]  /*23e0*/  IMAD.MOV.U32 R39, RZ, RZ, R33 ;  /* 0x000000ffff277224 */ /* 0x000fce00078e0021 */
.L_x_23:
[----:B------:R-:W-:Y:S05]  /*23f0*/  BSYNC.RECONVERGENT B2 ;  /* 0x0000000000027941 */ /* 0x000fea0003800200 */
.L_x_22:
[----:B------:R-:W2:Y:S01]  /*2400*/  LDCU.64 UR6, c[0x4][0x8] ;  /* 0x01000100ff0677ac */ /* 0x000ea20008000a00 */
[----:B------:R-:W-:-:S05]  /*2410*/  IMAD.SHL.U32 R20, R36, 0x40, RZ ;  /* 0x0000004024147824 */ /* 0x000fca00078e00ff */
[----:B------:R-:W-:-:S04]  /*2420*/  LOP3.LUT R20, R20, 0x40, RZ, 0xc0, !PT ;  /* 0x0000004014147812 */ /* 0x000fc800078ec0ff */
[----:B--2---:R-:W-:-:S05]  /*2430*/  IADD3 R42, P0, PT, R20, UR6, RZ ;  /* 0x00000006142a7c10 */ /* 0x004fca000ff1e0ff */
        /* <DEDUP_REMOVED lines=12> */
[----:B------:R-:W-:Y:S01]  /*2500*/  DMUL R18, R18, -UR6 ;  /* 0x8000000612127c28 */ /* 0x000fe20008000000 */
[----:B------:R-:W-:Y:S01]  /*2510*/  FSEL R47, -R37, 0.11223486810922622681, !P0 ;  /* 0x3de5db65252f7808 */ /* 0x000fe20004000100 */
[----:B------:R-:W-:Y:S01]  /*2520*/  UMOV UR6, 0xbbb71e71 ;  /* 0xbbb71e7100067882 */ /* 0x000fe20000000000 */
[----:B------:R-:W-:-:S05]  /*2530*/  UMOV UR7, 0x3fb43f90 ;  /* 0x3fb43f9000077882 */ /* 0x000fca0000000000 */
        /* <DEDUP_REMOVED lines=11> */
[----:B------:R-:W-:Y:S02]  /*25f0*/  DFMA R20, R44, R20, R22 ;  /* 0x000000142c14722b */ /* 0x000fe40000000016 */
[----:B------:R-:W-:-:S06]  /*2600*/  DMUL R22, R14, R16 ;  /* 0x000000100e167228 */ /* 0x000fcc0000000000 */
[----:B---3--:R-:W-:-:S08]  /*2610*/  DFMA R20, R44, R20, R28 ;  /* 0x000000142c14722b */ /* 0x008fd0000000001c */
[----:B------:R-:W-:Y:S01]  /*2620*/  DFMA R20, R44, R20, R30 ;  /* 0x000000142c14722b */ /* 0x000fe2000000001e */
[----:B------:R-:W-:Y:S02]  /*2630*/  IMAD.MOV.U32 R30, RZ, RZ, -0x82d6330 ;  /* 0xf7d29cd0ff1e7424 */ /* 0x000fe400078e00ff */
[----:B------:R-:W-:-:S05]  /*2640*/  IMAD.MOV.U32 R31, RZ, RZ, 0x3fee330b ;  /* 0x3fee330bff1f7424 */ /* 0x000fca00078e00ff */
[C---:B----4-:R-:W-:Y:S01]  /*2650*/  DFMA R20, R44.reuse, R20, R32 ;  /* 0x000000142c14722b */ /* 0x050fe20000000020 */
[----:B------:R-:W-:Y:S01]  /*2660*/  STG.E.64 desc[UR4][R26.64+0xe8], R30 ;  /* 0x0000e81e1a007986 */ /* 0x000fe2000c101b04 */
[----:B------:R-:W2:Y:S06]  /*2670*/  LDC.64 R32, c[0x0][0x380] ;  /* 0x0000e000ff207b82 */ /* 0x000eac0000000a00 */
[----:B------:R-:W-:-:S08]  /*2680*/  DFMA R20, R44, R20, R34 ;  /* 0x000000142c14722b */ /* 0x000fd00000000022 */
[----:B------:R-:W-:Y:S02]  /*2690*/  DFMA R38, R20, R38, R38 ;  /* 0x000000261426722b */ /* 0x000fe40000000026 */
[----:B------:R-:W-:-:S10]  /*26a0*/  DFMA R20, R44, R20, 1 ;  /* 0x3ff000002c14742b */ /* 0x000fd40000000014 */
[----:B------:R-:W-:Y:S02]  /*26b0*/  FSEL R24, R20, R38, !P0 ;  /* 0x0000002614187208 */ /* 0x000fe40004000000 */
[----:B------:R-:W-:Y:S02]  /*26c0*/  FSEL R25, R21, R39, !P0 ;  /* 0x0000002715197208 */ /* 0x000fe40004000000 */
[----:B------:R-:W-:-:S04]  /*26d0*/  LOP3.LUT P0, RZ, R36, 0x2, RZ, 0xc0, !PT ;  /* 0x0000000224ff7812 */ /* 0x000fc8000780c0ff */
[----:B------:R-:W-:-:S10]  /*26e0*/  DADD R20, RZ, -R24 ;  /* 0x00000000ff147229 */ /* 0x000fd40000000818 */
[----:B------:R-:W-:Y:S01]  /*26f0*/  FSEL R20, R24, R20, !P0 ;  /* 0x0000001418147208 */ /* 0x000fe20004000000 */
[----:B------:R-:W-:Y:S01]  /*2700*/  IMAD.MOV.U32 R24, RZ, RZ, 0x4ac472e1 ;  /* 0x4ac472e1ff187424 */ /* 0x000fe200078e00ff */
[----:B------:R-:W-:Y:S01]  /*2710*/  FSEL R21, R25, R21, !P0 ;  /* 0x0000001519157208 */ /* 0x000fe20004000000 */
[----:B------:R-:W-:-:S04]  /*2720*/  IMAD.MOV.U32 R25, RZ, RZ, 0x3fc01cd0 ;  /* 0x3fc01cd0ff197424 */ /* 0x000fc800078e00ff */
[----:B------:R-:W-:Y:S01]  /*2730*/  STG.E.64 desc[UR4][R26.64+0xa8], R20 ;  /* 0x0000a8141a007986 */ /* 0x000fe2000c101b04 */
[----:B------:R-:W-:-:S03]  /*2740*/  DFMA R22, R20, R18, R22 ;  /* 0x000000121416722b */ /* 0x000fc60000000016 */
[----:B------:R3:W-:Y:S05]  /*2750*/  STG.E.64 desc[UR4][R26.64+0xc8], R24 ;  /* 0x0000c8181a007986 */ /* 0x0007ea000c101b04 */
[----:B------:R-:W-:-:S08]  /*2760*/  DADD R22, R22, R24 ;  /* 0x0000000016167229 */ /* 0x000fd00000000018 */
[----:B------:R-:W-:-:S08]  /*2770*/  DADD R22, R22, UR6 ;  /* 0x0000000616167e29 */ /* 0x000fd00008000000 */
[----:B------:R-:W-:-:S07]  /*2780*/  DADD R28, R22, R30 ;  /* 0x00000000161c7229 */ /* 0x000fce000000001e */
[----:B------:R4:W-:Y:S01]  /*2790*/  STG.E.64 desc[UR4][R26.64+0xe0], R28 ;  /* 0x0000e01c1a007986 */ /* 0x0009e2000c101b04 */
[----:B------:R-:W-:-:S07]  /*27a0*/  DADD R54, R54, R28 ;  /* 0x0000000036367229 */ /* 0x000fce000000001c */
[----:B------:R4:W-:Y:S04]  /*27b0*/  STG.E.64 desc[UR4][R26.64+0x38], R54 ;  /* 0x000038361a007986 */ /* 0x0009e8000c101b04 */
[----:B--2---:R-:W2:Y:S02]  /*27c0*/  LDG.E.64 R22, desc[UR4][R32.64] ;  /* 0x0000000420167981 */ /* 0x004ea4000c1e1b00 */
[----:B--2---:R-:W-:-:S06]  /*27d0*/  IMAD.WIDE R42, R0, 0x8, R22 ;  /* 0x00000008002a7825 */ /* 0x004fcc00078e0216 */
[----:B------:R-:W2:Y:S01]  /*27e0*/  LD.E.64 R42, desc[UR4][R42.64+0x58] ;  /* 0x000058042a2a7980 */ /* 0x000ea2000c101b00 */
[----:B------:R-:W-:Y:S03]  /*27f0*/  BSSY.RECONVERGENT B2, `(.L_x_24) ;  /* 0x000001f000027945 */ /* 0x000fe60003800200 */
[----:B--2---:R4:W-:Y:S01]  /*2800*/  STG.E.64 desc[UR4][R26.64+0xe0], R42 ;  /* 0x0000e02a1a007986 */ /* 0x0049e2000c101b04 */
[----:B------:R-:W-:-:S14]  /*2810*/  DSETP.NEU.AND P0, PT, |R42|, +INF , PT ;  /* 0x7ff000002a00742a */ /* 0x000fdc0003f0d200 */
[----:B---3--:R-:W-:Y:S01]  /*2820*/  @!P0 DMUL R24, RZ, R42 ;  /* 0x0000002aff188228 */ /* 0x008fe20000000000 */
[----:B------:R-:W-:Y:S01]  /*2830*/  @!P0 IMAD.MOV.U32 R22, RZ, RZ, 0x1 ;  /* 0x00000001ff168424 */ /* 0x000fe200078e00ff */
[----:B----4-:R-:W-:Y:S09]  /*2840*/  @!P0 BRA `(.L_x_25) ;  /* 0x0000000000648947 */ /* 0x010ff20003800000 */
[----:B------:R-:W-:Y:S01]  /*2850*/  UMOV UR6, 0x6dc9c883 ;  /* 0x6dc9c88300067882 */ /* 0x000fe20000000000 */
[----:B------:R-:W-:Y:S01]  /*2860*/  UMOV UR7, 0x3fe45f30 ;  /* 0x3fe45f3000077882 */ /* 0x000fe20000000000 */
[C---:B------:R-:W-:Y:S01]  /*2870*/  DSETP.GE.AND P0, PT, |R42|.reuse, 2.14748364800000000000e+09, PT ;  /* 0x41e000002a00742a */ /* 0x040fe20003f06200 */
[----:B------:R-:W-:Y:S01]  /*2880*/  BSSY.RECONVERGENT B3, `(.L_x_26) ;  /* 0x0000014000037945 */ /* 0x000fe20003800200 */
[----:B------:R-:W-:Y:S01]  /*2890*/  DMUL R22, R42, UR6 ;  /* 0x000000062a167c28 */ /* 0x000fe20008000000 */
[----:B------:R-:W-:Y:S01]  /*28a0*/  UMOV UR6, 0x54442d18 ;  /* 0x54442d1800067882 */ /* 0x000fe20000000000 */
[----:B------:R-:W-:-:S04]  /*28b0*/  UMOV UR7, 0x3ff921fb ;  /* 0x3ff921fb00077882 */ /* 0x000fc80000000000 */
        /* <DEDUP_REMOVED lines=15> */
[----:B------:R-:W-:-:S07]  /*29b0*/  IMAD.MOV.U32 R25, RZ, RZ, R33 ;  /* 0x000000ffff197224 */ /* 0x000fce00078e0021 */
.L_x_27:
[----:B------:R-:W-:Y:S05]  /*29c0*/  BSYNC.RECONVERGENT B3 ;  /* 0x0000000000037941 */ /* 0x000fea0003800200 */
.L_x_26:
[----:B------:R-:W-:-:S07]  /*29d0*/  VIADD R22, R31, 0x1 ;  /* 0x000000011f167836 */ /* 0x000fce0000000000 */
.L_x_25:
[----:B------:R-:W-:Y:S05]  /*29e0*/  BSYNC.RECONVERGENT B2 ;  /* 0x0000000000027941 */ /* 0x000fea0003800200 */
.L_x_24:
        /* <DEDUP_REMOVED lines=10> */
[----:B------:R-:W-:-:S02]  /*2a90*/  DMUL R46, R24, R24 ;  /* 0x00000018182e7228 */ /* 0x000fc40000000000 */
[----:B------:R-:W-:Y:S01]  /*2aa0*/  ISETP.NE.U32.AND P0, PT, R23, 0x1, PT ;  /* 0x000000011700780c */ /* 0x000fe20003f05070 */
[----:B------:R-:W-:-:S03]  /*2ab0*/  IMAD.MOV.U32 R23, RZ, RZ, 0x3da8ff83 ;  /* 0x3da8ff83ff177424 */ /* 0x000fc600078e00ff */
[----:B------:R-:W-:Y:S02]  /*2ac0*/  FSEL R48, R48, -8.06006814911005101289e+34, !P0 ;  /* 0xf9785eba30307808 */ /* 0x000fe40004000000 */
[----:B------:R-:W-:-:S06]  /*2ad0*/  FSEL R49, -R23, 0.11223486810922622681, !P0 ;  /* 0x3de5db6517317808 */ /* 0x000fcc0004000100 */
[----:B--2---:R-:W-:-:S08]  /*2ae0*/  DFMA R28, R46, R48, R28 ;  /* 0x000000302e1c722b */ /* 0x004fd0000000001c */
[C---:B------:R-:W-:Y:S01]  /*2af0*/  DFMA R28, R46.reuse, R28, R30 ;  /* 0x0000001c2e1c722b */ /* 0x040fe2000000001e */
[----:B------:R-:W2:Y:S07]  /*2b00*/  LDC.64 R30, c[0x0][0x380] ;  /* 0x0000e000ff1e7b82 */ /* 0x000eae0000000a00 */
        /* <DEDUP_REMOVED lines=11> */
[----:B------:R-:W-:-:S05]  /*2bc0*/  FSEL R23, R29, R25, !P0 ;  /* 0x000000191d177208 */ /* 0x000fca0004000000 */
[----:B------:R3:W-:Y:S04]  /*2bd0*/  STG.E.64 desc[UR4][R26.64+0xf0], R22 ;  /* 0x0000f0161a007986 */ /* 0x0007e8000c101b04 */
[----:B--2---:R-:W2:Y:S02]  /*2be0*/  LDG.E.64 R24, desc[UR4][R30.64] ;  /* 0x000000041e187981 */ /* 0x004ea4000c1e1b00 */
[----:B--2---:R-:W-:-:S06]  /*2bf0*/  IMAD.WIDE R24, R0, 0x8, R24 ;  /* 0x0000000800187825 */ /* 0x004fcc00078e0218 */
[----:B------:R-:W2:Y:S01]  /*2c00*/  LD.E.64 R24, desc[UR4][R24.64+0x60] ;  /* 0x0000600418187980 */ /* 0x000ea2000c101b00 */
[----:B------:R-:W-:Y:S01]  /*2c10*/  BSSY.RECONVERGENT B2, `(.L_x_28) ;  /* 0x000001f000027945 */ /* 0x000fe20003800200 */
[----:B--2---:R-:W-:-:S14]  /*2c20*/  DSETP.NEU.AND P3, PT, |R24|, +INF , PT ;  /* 0x7ff000001800742a */ /* 0x004fdc0003f6d200 */
[----:B------:R-:W-:Y:S01]  /*2c30*/  @!P3 DMUL R46, RZ, R24 ;  /* 0x00000018ff2eb228 */ /* 0x000fe20000000000 */
[----:B------:R-:W-:Y:S01]  /*2c40*/  @!P3 IMAD.MOV.U32 R44, RZ, RZ, 0x1 ;  /* 0x00000001ff2cb424 */ /* 0x000fe200078e00ff */
[----:B---3--:R-:W-:Y:S09]  /*2c50*/  @!P3 BRA `(.L_x_29) ;  /* 0x000000000068b947 */ /* 0x008ff20003800000 */
[----:B------:R-:W-:Y:S01]  /*2c60*/  UMOV UR6, 0x6dc9c883 ;  /* 0x6dc9c88300067882 */ /* 0x000fe20000000000 */
[----:B------:R-:W-:Y:S01]  /*2c70*/  UMOV UR7, 0x3fe45f30 ;  /* 0x3fe45f3000077882 */ /* 0x000fe20000000000 */
[C---:B------:R-:W-:Y:S01]  /*2c80*/  DSETP.GE.AND P0, PT, |R24|.reuse, 2.14748364800000000000e+09, PT ;  /* 0x41e000001800742a */ /* 0x040fe20003f06200 */
[----:B------:R-:W-:Y:S01]  /*2c90*/  BSSY.RECONVERGENT B3, `(.L_x_30) ;  /* 0x0000015000037945 */ /* 0x000fe20003800200 */
        /* <DEDUP_REMOVED lines=20> */
.L_x_31:
[----:B------:R-:W-:Y:S05]  /*2de0*/  BSYNC.RECONVERGENT B3 ;  /* 0x0000000000037941 */ /* 0x000fea0003800200 */
.L_x_30:
[----:B------:R-:W-:-:S07]  /*2df0*/  VIADD R44, R28, 0x1 ;  /* 0x000000011c2c7836 */ /* 0x000fce0000000000 */
.L_x_29:
[----:B------:R-:W-:Y:S05]  /*2e00*/  BSYNC.RECONVERGENT B2 ;  /* 0x0000000000027941 */ /* 0x000fea0003800200 */
.L_x_28:
        /* <DEDUP_REMOVED lines=13> */
[----:B------:R-:W-:-:S03]  /*2ee0*/  IMAD.MOV.U32 R45, RZ, RZ, 0x3da8ff83 ;  /* 0x3da8ff83ff2d7424 */ /* 0x000fc600078e00ff */
[----:B------:R-:W-:Y:S02]  /*2ef0*/  FSEL R52, R52, -8.06006814911005101289e+34, !P0 ;  /* 0xf9785eba34347808 */ /* 0x000fe40004000000 */
        /* <DEDUP_REMOVED lines=8> */
[----:B------:R-:W-:Y:S01]  /*2f80*/  DFMA R28, R48, R28, 1 ;  /* 0x3ff00000301c742b */ /* 0x000fe2000000001c */
[----:B------:R-:W-:-:S09]  /*2f90*/  @!P3 IMAD.MOV.U32 R48, RZ, RZ, RZ ;  /* 0x000000ffff30b224 */ /* 0x000fd200078e00ff */
[----:B------:R-:W-:Y:S02]  /*2fa0*/  FSEL R30, R28, R46, !P0 ;  /* 0x0000002e1c1e7208 */ /* 0x000fe40004000000 */
[----:B------:R-:W-:Y:S01]  /*2fb0*/  FSEL R31, R29, R47, !P0 ;  /* 0x0000002f1d1f7208 */ /* 0x000fe20004000000 */
[----:B------:R-:W-:Y:S01]  /*2fc0*/  @!P3 DMUL R46, RZ, R24 ;  /* 0x00000018ff2eb228 */ /* 0x000fe20000000000 */
[----:B------:R-:W-:-:S04]  /*2fd0*/  LOP3.LUT P0, RZ, R44, 0x2, RZ, 0xc0, !PT ;  /* 0x000000022cff7812 */ /* 0x000fc8000780c0ff */
        /* <DEDUP_REMOVED lines=27> */
.L_x_33:
[----:B------:R-:W-:Y:S05]  /*3190*/  BSYNC.RECONVERGENT B2 ;  /* 0x0000000000027941 */ /* 0x000fea0003800200 */
.L_x_32:
        /* <DEDUP_REMOVED lines=32> */
[----:B------:R-:W-:-:S04]  /*33a0*/  DSETP.NEU.AND P0, PT, |R42|, +INF , PT ;  /* 0x7ff000002a00742a */ /* 0x000fc80003f0d200 */
[----:B------:R2:W-:Y:S01]  /*33b0*/  STG.E.64 desc[UR4][R26.64+0xf8], R46 ;  /* 0x0000f82e1a007986 */ /* 0x0005e2000c101b04 */
[----:B------:R-:W-:Y:S01]  /*33c0*/  DMUL R28, R46, -UR6 ;  /* 0x800000062e1c7c28 */ /* 0x000fe20008000000 */
[----:B------:R-:W-:Y:S01]  /*33d0*/  UMOV UR6, 0x1102caaf ;  /* 0x1102caaf00067882 */ /* 0x000fe20000000000 */
[----:B------:R-:W-:-:S05]  /*33e0*/  UMOV UR7, 0x3f94e462 ;  /* 0x3f94e46200077882 */ /* 0x000fca0000000000 */
[----:B------:R2:W-:Y:S01]  /*33f0*/  STG.E.64 desc[UR4][R26.64+0x110], R28 ;  /* 0x0001101c1a007986 */ /* 0x0005e2000c101b04 */
        /* <DEDUP_REMOVED lines=14> */
[----:B------:R-:W3:Y:S08]  /*34e0*/  F2I.F64 R48, R48 ;  /* 0x0000003000307311 */ /* 0x000ef00000301100 */
[----:B---3--:R-:W2:Y:S02]  /*34f0*/  I2F.F64 R50, R48 ;  /* 0x0000003000327312 */ /* 0x008ea40000201c00 */
        /* <DEDUP_REMOVED lines=15> */
.L_x_35:
[----:B------:R-:W-:Y:S05]  /*35f0*/  BSYNC.RECONVERGENT B2 ;  /* 0x0000000000027941 */ /* 0x000fea0003800200 */
.L_x_34:
[----:B------:R-:W3:Y:S01]  /*3600*/  LDCU.64 UR6, c[0x4][0x8] ;  /* 0x01000100ff0677ac */ /* 0x000ee20008000a00 */
[----:B--2---:R-:W-:-:S05]  /*3610*/  IMAD.SHL.U32 R28, R48, 0x40, RZ ;  /* 0x00000040301c7824 */ /* 0x004fca00078e00ff */
[----:B------:R-:W-:-:S04]  /*3620*/  LOP3.LUT R28, R28, 0x40, RZ, 0xc0, !PT ;  /* 0x000000401c1c7812 */ /* 0x000fc800078ec0ff */
[----:B---3--:R-:W-:-:S05]  /*3630*/  IADD3 R52, P0, PT, R28, UR6, RZ ;  /* 0x000000061c347c10 */ /* 0x008fca000ff1e0ff */
        /* <DEDUP_REMOVED lines=10> */
[----:B------:R-:W-:-:S02]  /*36e0*/  UMOV UR7, 0x3f94e462 ;  /* 0x3f94e46200077882 */ /* 0x000fc40000000000 */
[----:B------:R-:W-:Y:S01]  /*36f0*/  FSEL R56, R56, -8.06006814911005101289e+34, !P0 ;  /* 0xf9785eba38387808 */ /* 0x000fe20004000000 */
[----:B------:R-:W-:Y:S01]  /*3700*/  DMUL R46, R46, UR6 ;  /* 0x000000062e2e7c28 */ /* 0x000fe20008000000 */
[----:B------:R-:W-:Y:S01]  /*3710*/  FSEL R57, -R49, 0.11223486810922622681, !P0 ;  /* 0x3de5db6531397808 */ /* 0x000fe20004000100 */
[----:B------:R-:W-:Y:S01]  /*3720*/  UMOV UR6, 0xbbb71e71 ;  /* 0xbbb71e7100067882 */ /* 0x000fe20000000000 */
[----:B------:R-:W-:-:S05]  /*3730*/  UMOV UR7, 0x3fb43f90 ;  /* 0x3fb43f9000077882 */ /* 0x000fca0000000000 */
[----:B------:R-:W-:Y:S01]  /*3740*/  DFMA R46, R44, -UR6, R46 ;  /* 0x800000062c2e7c2b */ /* 0x000fe2000800002e */
[----:B------:R-:W-:Y:S01]  /*3750*/  UMOV UR6, 0xa4333f61 ;  /* 0xa4333f6100067882 */ /* 0x000fe20000000000 */
[----:B------:R-:W-:Y:S01]  /*3760*/  UMOV UR7, 0x3fb63b64 ;  /* 0x3fb63b6400077882 */ /* 0x000fe20000000000 */
[----:B--2---:R-:W-:-:S08]  /*3770*/  DFMA R28, R42, R56, R28 ;  /* 0x000000382a1c722b */ /* 0x004fd0000000001c */
[----:B------:R-:W-:-:S08]  /*3780*/  DFMA R28, R42, R28, R30 ;  /* 0x0000001c2a1c722b */ /* 0x000fd0000000001e */
[----:B---3--:R-:W-:-:S08]  /*3790*/  DFMA R28, R42, R28, R32 ;  /* 0x0000001c2a1c722b */ /* 0x008fd00000000020 */
[----:B------:R-:W-:-:S08]  /*37a0*/  DFMA R28, R42, R28, R34 ;  /* 0x0000001c2a1c722b */ /* 0x000fd00000000022 */
[C---:B----4-:R-:W-:Y:S01]  /*37b0*/  DFMA R28, R42.reuse, R28, R36 ;  /* 0x0000001c2a1c722b */ /* 0x050fe20000000024 */
[----:B------:R-:W2:Y:S07]  /*37c0*/  LDC.64 R36, c[0x0][0x380] ;  /* 0x0000e000ff247b82 */ /* 0x000eae0000000a00 */
[----:B------:R-:W-:-:S08]  /*37d0*/  DFMA R28, R42, R28, R38 ;  /* 0x0000001c2a1c722b */ /* 0x000fd00000000026 */
[----:B------:R-:W-:Y:S02]  /*37e0*/  DFMA R50, R28, R50, R50 ;  /* 0x000000321c32722b */ /* 0x000fe40000000032 */
[----:B------:R-:W-:Y:S02]  /*37f0*/  DFMA R28, R42, R28, 1 ;  /* 0x3ff000002a1c742b */ /* 0x000fe4000000001c */
[----:B------:R-:W-:Y:S01]  /*3800*/  DADD R42, R46, -UR6 ;  /* 0x800000062e2a7e29 */ /* 0x000fe20008000000 */
[----:B------:R-:W-:Y:S01]  /*3810*/  UMOV UR6, 0x70ed07eb ;  /* 0x70ed07eb00067882 */ /* 0x000fe20000000000 */
[----:B------:R-:W-:-:S06]  /*3820*/  UMOV UR7, 0x3fd67424 ;  /* 0x3fd6742400077882 */ /* 0x000fcc0000000000 */
[----:B------:R-:W-:Y:S01]  /*3830*/  FSEL R30, R28, R50, !P0 ;  /* 0x000000321c1e7208 */ /* 0x000fe20004000000 */
[----:B------:R-:W-:Y:S01]  /*3840*/  DADD R42, R42, -UR6 ;  /* 0x800000062a2a7e29 */ /* 0x000fe20008000000 */
[----:B------:R-:W-:Y:S01]  /*3850*/  FSEL R31, R29, R51, !P0 ;  /* 0x000000331d1f7208 */ /* 0x000fe20004000000 */
[----:B------:R-:W-:Y:S01]  /*3860*/  UMOV UR6, 0x4ac472e1 ;  /* 0x4ac472e100067882 */ /* 0x000fe20000000000 */
[----:B------:R-:W-:Y:S01]  /*3870*/  LOP3.LUT P0, RZ, R48, 0x2, RZ, 0xc0, !PT ;  /* 0x0000000230ff7812 */ /* 0x000fe2000780c0ff */
[----:B------:R-:W-:-:S03]  /*3880*/  UMOV UR7, 0x3fc01cd0 ;  /* 0x3fc01cd000077882 */ /* 0x000fc60000000000 */
[----:B------:R-:W-:Y:S01]  /*3890*/  DADD R28, RZ, -R30 ;  /* 0x00000000ff1c7229 */ /* 0x000fe2000000081e */
[----:B------:R3:W-:Y:S09]  /*38a0*/  STG.E.64 desc[UR4][R26.64+0x100], R42 ;  /* 0x0001002a1a007986 */ /* 0x0007f2000c101b04 */
[----:B------:R-:W-:-:S02]  /*38b0*/  FSEL R44, R30, R28, !P0 ;  /* 0x0000001c1e2c7208 */ /* 0x000fc40004000000 */
[----:B------:R-:W-:-:S05]  /*38c0*/  FSEL R45, R31, R29, !P0 ;  /* 0x0000001d1f2d7208 */ /* 0x000fca0004000000 */
[----:B------:R3:W-:Y:S01]  /*38d0*/  STG.E.64 desc[UR4][R26.64+0xe0], R44 ;  /* 0x0000e02c1a007986 */ /* 0x0007e2000c101b04 */
[----:B------:R-:W-:-:S07]  /*38e0*/  DMUL R28, R44, R42 ;  /* 0x0000002a2c1c7228 */ /* 0x000fce0000000000 */
[----:B------:R3:W-:Y:S01]  /*38f0*/  STG.E.64 desc[UR4][R26.64+0x60], R28 ;  /* 0x0000601c1a007986 */ /* 0x0007e2000c101b04 */
[----:B------:R-:W-:-:S08]  /*3900*/  DFMA R30, R22, R24, R28 ;  /* 0x00000018161e722b */ /* 0x000fd0000000001c */
[----:B------:R-:W-:Y:S01]  /*3910*/  DADD R30, R30, -UR6 ;  /* 0x800000061e1e7e29 */ /* 0x000fe20008000000 */
[----:B------:R-:W-:Y:S01]  /*3920*/  UMOV UR6, 0xeff33da0 ;  /* 0xeff33da000067882 */ /* 0x000fe20000000000 */
[----:B------:R-:W-:-:S05]  /*3930*/  UMOV UR7, 0x3fb7877d ;  /* 0x3fb7877d00077882 */ /* 0x000fca0000000000 */
[----:B------:R3:W-:Y:S01]  /*3940*/  STG.E.64 desc[UR4][R26.64+0x108], R30 ;  /* 0x0001081e1a007986 */ /* 0x0007e2000c101b04 */
[----:B------:R-:W-:Y:S01]  /*3950*/  DADD R32, R30, -UR6 ;  /* 0x800000061e207e29 */ /* 0x000fe20008000000 */
[----:B------:R-:W-:Y:S01]  /*3960*/  UMOV UR6, 0xf7d29cd0 ;  /* 0xf7d29cd000067882 */ /* 0x000fe20000000000 */
[----:B------:R-:W-:-:S06]  /*3970*/  UMOV UR7, 0x3fee330b ;  /* 0x3fee330b00077882 */ /* 0x000fcc0000000000 */
[----:B------:R-:W-:-:S07]  /*3980*/  DADD R32, R32, -UR6 ;  /* 0x8000000620207e29 */ /* 0x000fce0008000000 */
[----:B------:R3:W-:Y:S01]  /*3990*/  STG.E.64 desc[UR4][R26.64+0x40], R32 ;  /* 0x000040201a007986 */ /* 0x0007e2000c101b04 */
[----:B------:R-:W-:-:S07]  /*39a0*/  DADD R54, R54, R32 ;  /* 0x0000000036367229 */ /* 0x000fce0000000020 */
[----:B------:R3:W-:Y:S04]  /*39b0*/  STG.E.64 desc[UR4][R26.64+0x38], R54 ;  /* 0x000038361a007986 */ /* 0x0007e8000c101b04 */
[----:B--2---:R-:W2:Y:S02]  /*39c0*/  LDG.E.64 R34, desc[UR4][R36.64] ;  /* 0x0000000424227981 */ /* 0x004ea4000c1e1b00 */
[----:B--2---:R-:W-:-:S05]  /*39d0*/  IMAD.WIDE R34, R0, 0x8, R34 ;  /* 0x0000000800227825 */ /* 0x004fca00078e0222 */
[----:B------:R-:W2:Y:S01]  /*39e0*/  LD.E.64 R50, desc[UR4][R34.64+0x40] ;  /* 0x0000400422327980 */ /* 0x000ea2000c101b00 */
[----:B------:R-:W-:Y:S03]  /*39f0*/  BSSY.RECONVERGENT B2, `(.L_x_36) ;  /* 0x0000020000027945 */ /* 0x000fe60003800200 */
[----:B--2---:R3:W-:Y:S01]  /*3a00*/  STG.E.64 desc[UR4][R26.64+0x40], R50 ;  /* 0x000040321a007986 */ /* 0x0047e2000c101b04 */
[----:B------:R-:W-:-:S14]  /*3a10*/  DSETP.NEU.AND P3, PT, |R50|, +INF , PT ;  /* 0x7ff000003200742a */ /* 0x000fdc0003f6d200 */
        /* <DEDUP_REMOVED lines=27> */
.L_x_39:
[----:B------:R-:W-:Y:S05]  /*3bd0*/  BSYNC.RECONVERGENT B3 ;  /* 0x0000000000037941 */ /* 0x000fea0003800200 */
.L_x_38:
[----:B------:R-:W-:-:S07]  /*3be0*/  VIADD R48, R28, 0x1 ;  /* 0x000000011c307836 */ /* 0x000fce0000000000 */
.L_x_37:
[----:B------:R-:W-:Y:S05]  /*3bf0*/  BSYNC.RECONVERGENT B2 ;  /* 0x0000000000027941 */ /* 0x000fea0003800200 */
.L_x_36:
        /* <DEDUP_REMOVED lines=16> */
[----:B------:R-:W-:-:S08]  /*3d00*/  DFMA R28, R52, R28, R30 ;  /* 0x0000001c341c722b */ /* 0x000fd0000000001e */
[C---:B---3--:R-:W-:Y:S01]  /*3d10*/  DFMA R28, R52.reuse, R28, R32 ;  /* 0x0000001c341c722b */ /* 0x048fe20000000020 */
[----:B------:R-:W2:Y:S07]  /*3d20*/  LDC.64 R32, c[0x0][0x380] ;  /* 0x0000e000ff207b82 */ /* 0x000eae0000000a00 */
        /* <DEDUP_REMOVED lines=13> */
[----:B--2---:R-:W-:-:S05]  /*3e00*/  IMAD.WIDE R28, R0, 0x8, R28 ;  /* 0x00000008001c7825 */ /* 0x004fca00078e021c */
        /* <DEDUP_REMOVED lines=30> */
.L_x_43:
[----:B------:R-:W-:Y:S05]  /*3ff0*/  BSYNC.RECONVERGENT B3 ;  /* 0x0000000000037941 */ /* 0x000fea0003800200 */
.L_x_42:
[----:B------:R-:W-:-:S07]  /*4000*/  VIADD R56, R28, 0x1 ;  /* 0x000000011c387836 */ /* 0x000fce0000000000 */
.L_x_41:
[----:B------:R-:W-:Y:S05]  /*4010*/  BSYNC.RECONVERGENT B2 ;  /* 0x0000000000027941 */ /* 0x000fea0003800200 */
.L_x_40:
        /* <DEDUP_REMOVED lines=23> */
[----:B------:R-:W-:Y:S02]  /*4190*/  DFMA R28, R58, R28, 1 ;  /* 0x3ff000003a1c742b */ /* 0x000fe4000000001c */
[----:B------:R-:W-:-:S08]  /*41a0*/  @!P5 DMUL R58, RZ, R48 ;  /* 0x00000030ff3ad228 */ /* 0x000fd00000000000 */
[----:B------:R-:W-:Y:S02]  /*41b0*/  FSEL R30, R28, R52, !P0 ;  /* 0x000000341c1e7208 */ /* 0x000fe40004000000 */
[----:B------:R-:W-:Y:S02]  /*41c0*/  FSEL R31, R29, R53, !P0 ;  /* 0x000000351d1f7208 */ /* 0x000fe40004000000 */
[----:B------:R-:W-:Y:S01]  /*41d0*/  LOP3.LUT P0, RZ, R56, 0x2, RZ, 0xc0, !PT ;  /* 0x0000000238ff7812 */ /* 0x000fe2000780c0ff */
[----:B------:R-:W-:-:S03]  /*41e0*/  @!P5 IMAD.MOV.U32 R56, RZ, RZ, RZ ;  /* 0x000000ffff38d224 */ /* 0x000fc600078e00ff */
[----:B------:R-:W-:-:S10]  /*41f0*/  DADD R28, RZ, -R30 ;  /* 0x00000000ff1c7229 */ /* 0x000fd4000000081e */
[----:B------:R-:W-:Y:S02]  /*4200*/  FSEL R52, R30, R28, !P0 ;  /* 0x0000001c1e347208 */ /* 0x000fe40004000000 */
[----:B------:R-:W-:-:S05]  /*4210*/  FSEL R53, R31, R29, !P0 ;  /* 0x0000001d1f357208 */ /* 0x000fca0004000000 */
        /* <DEDUP_REMOVED lines=9> */
[----:B---3--:R-:W3:Y:S02]  /*42b0*/  I2F.F64 R58, R56 ;  /* 0x00000038003a7312 */ /* 0x008ee40000201c00 */
[----:B---3--:R-:W-:Y:S01]  /*42c0*/  DFMA R28, R58, -UR6, R48 ;  /* 0x800000063a1c7c2b */ /* 0x008fe20008000030 */
        /* <DEDUP_REMOVED lines=10> */
[----:B012---:R-:W-:Y:S05]  /*4370*/  CALL.REL.NOINC `($_Z15evaluate_kernelPPKdPdPS2_i$__internal_trig_reduction_slowpathd) ;  /* 0x0000003c00d87944 */ /* 0x007fea0003c00000 */
[----:B------:R-:W-:Y:S02]  /*4380*/  IMAD.MOV.U32 R56, RZ, RZ, R31 ;  /* 0x000000ffff387224 */ /* 0x000fe400078e001f */
[----:B------:R-:W-:Y:S02]  /*4390*/  IMAD.MOV.U32 R58, RZ, RZ, R32 ;  /* 0x000000ffff3a7224 */ /* 0x000fe400078e0020 */
[----:B------:R-:W-:-:S07]  /*43a0*/  IMAD.MOV.U32 R59, RZ, RZ, R33 ;  /* 0x000000ffff3b7224 */ /* 0x000fce00078e0021 */
.L_x_45:
[----:B------:R-:W-:Y:S05]  /*43b0*/  BSYNC.RECONVERGENT B2 ;  /* 0x0000000000027941 */ /* 0x000fea0003800200 */
.L_x_44:
[----:B------:R-:W3:Y:S01]  /*43c0*/  LDCU.64 UR6, c[0x4][0x8] ;  /* 0x01000100ff0677ac */ /* 0x000ee20008000a00 */
[----:B------:R-:W-:-:S05]  /*43d0*/  IMAD.SHL.U32 R28, R56, 0x40, RZ ;  /* 0x00000040381c7824 */ /* 0x000fca00078e00ff */
[----:B------:R-:W-:-:S04]  /*43e0*/  LOP3.LUT R28, R28, 0x40, RZ, 0xc0, !PT ;  /* 0x000000401c1c7812 */ /* 0x000fc800078ec0ff */
[----:B---3--:R-:W-:-:S05]  /*43f0*/  IADD3 R60, P0, PT, R28, UR6, RZ ;  /* 0x000000061c3c7c10 */ /* 0x008fca000ff1e0ff */
[----:B------:R-:W-:-:S05]  /*4400*/  IMAD.X R61, RZ, RZ, UR7, P0 ;  /* 0x00000007ff3d7e24 */ /* 0x000fca00080e06ff */
[----:B------:R-:W3:Y:S04]  /*4410*/  LDG.E.128.CONSTANT R28, desc[UR4][R60.64] ;  /* 0x000000043c1c7981 */ /* 0x000ee8000c1e9d00 */
[----:B------:R-:W4:Y:S04]  /*4420*/  LDG.E.128.CONSTANT R32, desc[UR4][R60.64+0x10] ;  /* 0x000010043c207981 */ /* 0x000f28000c1e9d00 */
[----:B------:R5:W2:Y:S01]  /*4430*/  LDG.E.128.CONSTANT R36, desc[UR4][R60.64+0x20] ;  /* 0x000020043c247981 */ /* 0x000aa2000c1e9d00 */
        /* <DEDUP_REMOVED lines=8> */
[----:B------:R-:W-:Y:S01]  /*44c0*/  FSEL R62, R62, -8.06006814911005101289e+34, !P0 ;  /* 0xf9785eba3e3e7808 */ /* 0x000fe20004000000 */
[----:B-----5:R-:W-:Y:S01]  /*44d0*/  @!P3 DMUL R60, RZ, R50 ;  /* 0x00000032ff3cb228 */ /* 0x020fe20000000000 */
[----:B------:R-:W-:-:S06]  /*44e0*/  FSEL R63, -R57, 0.11223486810922622681, !P0 ;  /* 0x3de5db65393f7808 */ /* 0x000fcc0004000100 */
[----:B---3--:R-:W-:-:S08]  /*44f0*/  DFMA R28, R48, R62, R28 ;  /* 0x0000003e301c722b */ /* 0x008fd0000000001c */
[----:B------:R-:W-:-:S08]  /*4500*/  DFMA R28, R48, R28, R30 ;  /* 0x0000001c301c722b */ /* 0x000fd0000000001e */
[----:B----4-:R-:W-:-:S08]  /*4510*/  DFMA R28, R48, R28, R32 ;  /* 0x0000001c301c722b */ /* 0x010fd00000000020 */
[----:B------:R-:W-:-:S08]  /*4520*/  DFMA R28, R48, R28, R34 ;  /* 0x0000001c301c722b */ /* 0x000fd00000000022 */
[----:B--2---:R-:W-:-:S08]  /*4530*/  DFMA R28, R48, R28, R36 ;  /* 0x0000001c301c722b */ /* 0x004fd00000000024 */
[----:B------:R-:W-:-:S08]  /*4540*/  DFMA R28, R48, R28, R38 ;  /* 0x0000001c301c722b */ /* 0x000fd00000000026 */
[----:B------:R-:W-:Y:S02]  /*4550*/  DFMA R58, R28, R58, R58 ;  /* 0x0000003a1c3a722b */ /* 0x000fe4000000003a */
[----:B------:R-:W-:-:S10]  /*4560*/  DFMA R28, R48, R28, 1 ;  /* 0x3ff00000301c742b */ /* 0x000fd4000000001c */
[----:B------:R-:W-:Y:S01]  /*4570*/  FSEL R30, R28, R58, !P0 ;  /* 0x0000003a1c1e7208 */ /* 0x000fe20004000000 */
[----:B------:R-:W-:Y:S01]  /*4580*/  @!P3 IMAD.MOV.U32 R58, RZ, RZ, RZ ;  /* 0x000000ffff3ab224 */ /* 0x000fe200078e00ff */
[----:B------:R-:W-:Y:S02]  /*4590*/  FSEL R31, R29, R59, !P0 ;  /* 0x0000003b1d1f7208 */ /* 0x000fe40004000000 */
[----:B------:R-:W-:-:S04]  /*45a0*/  LOP3.LUT P0, RZ, R56, 0x2, RZ, 0xc0, !PT ;  /* 0x0000000238ff7812 */ /* 0x000fc8000780c0ff */
[----:B------:R-:W-:-:S10]  /*45b0*/  DADD R28, RZ, -R30 ;  /* 0x00000000ff1c7229 */ /* 0x000fd4000000081e */
[----:B------:R-:W-:Y:S02]  /*45c0*/  FSEL R56, R30, R28, !P0 ;  /* 0x0000001c1e387208 */ /* 0x000fe40004000000 */
[----:B------:R-:W-:-:S05]  /*45d0*/  FSEL R57, R31, R29, !P0 ;  /* 0x0000001d1f397208 */ /* 0x000fca0004000000 */
[----:B------:R2:W-:Y:S01]  /*45e0*/  STG.E.64 desc[UR4][R26.64+0x108], R56 ;  /* 0x000108381a007986 */ /* 0x0005e2000c101b04 */
[----:B------:R-:W-:Y:S01]  /*45f0*/  DMUL R28, R56, -UR6 ;  /* 0x80000006381c7c28 */ /* 0x000fe20008000000 */
[----:B------:R-:W-:Y:S01]  /*4600*/  UMOV UR6, 0x1102caaf ;  /* 0x1102caaf00067882 */ /* 0x000fe20000000000 */
[----:B------:R-:W-:-:S05]  /*4610*/  UMOV UR7, 0x3f94e462 ;  /* 0x3f94e46200077882 */ /* 0x000fca0000000000 */
[----:B------:R2:W-:Y:S01]  /*4620*/  STG.E.64 desc[UR4][R26.64+0xf8], R28 ;  /* 0x0000f81c1a007986 */ /* 0x0005e2000c101b04 */
[----:B------:R-:W-:Y:S01]  /*4630*/  DFMA R48, R52, UR6, R28 ;  /* 0x0000000634307c2b */ /* 0x000fe2000800001c */
[----:B------:R-:W-:Y:S01]  /*4640*/  UMOV UR6, 0x44d48184 ;  /* 0x44d4818400067882 */ /* 0x000fe20000000000 */
[----:B------:R-:W-:-:S06]  /*4650*/  UMOV UR7, 0x3f7a1aaa ;  /* 0x3f7a1aaa00077882 */ /* 0x000fcc0000000000 */
        /* <DEDUP_REMOVED lines=26> */
.L_x_47:
[----:B------:R-:W-:Y:S05]  /*4800*/  BSYNC.RECONVERGENT B2 ;  /* 0x0000000000027941 */ /* 0x000fea0003800200 */
.L_x_46:
        /* <DEDUP_REMOVED lines=11> */
[----:B------:R-:W-:Y:S01]  /*48c0*/  UMOV UR7, 0x3f94e462 ;  /* 0x3f94e46200077882 */ /* 0x000fe20000000000 */
[----:B------:R-:W-:Y:S01]  /*48d0*/  ISETP.NE.U32.AND P0, PT, R50, 0x1, PT ;  /* 0x000000013200780c */ /* 0x000fe20003f05070 */
[----:B------:R-:W-:Y:S01]  /*48e0*/  IMAD.MOV.U32 R50, RZ, RZ, 0x3da8ff83 ;  /* 0x3da8ff83ff327424 */ /* 0x000fe200078e00ff */
[----:B------:R-:W-:Y:S01]  /*48f0*/  DMUL R56, R56, UR6 ;  /* 0x0000000638387c28 */ /* 0x000fe20008000000 */
[----:B------:R-:W-:Y:S01]  /*4900*/  UMOV UR6, 0xbbb71e71 ;  /* 0xbbb71e7100067882 */ /* 0x000fe20000000000 */
[----:B------:R-:W-:Y:S01]  /*4910*/  FSEL R64, R64, -8.06006814911005101289e+34, !P0 ;  /* 0xf9785eba40407808 */ /* 0x000fe20004000000 */
[----:B------:R-:W-:Y:S01]  /*4920*/  UMOV UR7, 0x3fb43f90 ;  /* 0x3fb43f9000077882 */ /* 0x000fe20000000000 */
[----:B------:R-:W-:Y:S01]  /*4930*/  FSEL R65, -R50, 0.11223486810922622681, !P0 ;  /* 0x3de5db6532417808 */ /* 0x000fe20004000100 */
[----:B------:R-:W-:-:S02]  /*4940*/  DMUL R50, R60, R60 ;  /* 0x0000003c3c327228 */ /* 0x000fc40000000000 */
[----:B------:R5:W-:Y:S01]  /*4950*/  STG.E.64 desc[UR4][R26.64+0xc0], R56 ;  /* 0x0000c0381a007986 */ /* 0x000be2000c101b04 */
[----:B------:R-:W-:Y:S01]  /*4960*/  DFMA R52, R52, -UR6, -R56 ;  /* 0x8000000634347c2b */ /* 0x000fe20008000838 */
[----:B------:R-:W-:Y:S01]  /*4970*/  UMOV UR6, 0xa4333f61 ;  /* 0xa4333f6100067882 */ /* 0x000fe20000000000 */
[----:B------:R-:W-:-:S03]  /*4980*/  UMOV UR7, 0x3fb63b64 ;  /* 0x3fb63b6400077882 */ /* 0x000fc60000000000 */
        /* <DEDUP_REMOVED lines=18> */
[----:B------:R-:W-:Y:S09]  /*4ab0*/  STG.E.64 desc[UR4][R26.64+0x90], R50 ;  /* 0x000090321a007986 */ /* 0x000ff2000c101b04 */
[----:B------:R-:W-:-:S02]  /*4ac0*/  FSEL R52, R30, R28, !P0 ;  /* 0x0000001c1e347208 */ /* 0x000fc40004000000 */
[----:B------:R-:W-:-:S05]  /*4ad0*/  FSEL R53, R31, R29, !P0 ;  /* 0x0000001d1f357208 */ /* 0x000fca0004000000 */
[----:B------:R-:W-:Y:S01]  /*4ae0*/  STG.E.64 desc[UR4][R26.64+0x40], R52 ;  /* 0x000040341a007986 */ /* 0x000fe2000c101b04 */
[----:B------:R-:W-:-:S07]  /*4af0*/  DMUL R30, R52, R50 ;  /* 0x00000032341e7228 */ /* 0x000fce0000000000 */
[----:B------:R2:W-:Y:S01]  /*4b00*/  STG.E.64 desc[UR4][R26.64+0x80], R30 ;  /* 0x0000801e1a007986 */ /* 0x0005e2000c101b04 */
[----:B------:R-:W-:-:S08]  /*4b10*/  DFMA R28, R46, R48, R30 ;  /* 0x000000302e1c722b */ /* 0x000fd0000000001e */
[----:B------:R-:W-:Y:S01]  /*4b20*/  DADD R32, R28, UR6 ;  /* 0x000000061c207e29 */ /* 0x000fe20008000000 */
[----:B------:R-:W-:Y:S01]  /*4b30*/  UMOV UR6, 0xeff33da0 ;  /* 0xeff33da000067882 */ /* 0x000fe20000000000 */
[----:B------:R-:W-:Y:S01]  /*4b40*/  UMOV UR7, 0x3fb7877d ;  /* 0x3fb7877d00077882 */ /* 0x000fe20000000000 */
[----:B------:R-:W3:Y:S04]  /*4b50*/  LDC.64 R28, c[0x0][0x380] ;  /* 0x0000e000ff1c7b82 */ /* 0x000ee80000000a00 */
[----:B------:R-:W-:Y:S01]  /*4b60*/  STG.E.64 desc[UR4][R26.64+0x60], R32 ;  /* 0x000060201a007986 */ /* 0x000fe2000c101b04 */
[----:B------:R-:W-:Y:S01]  /*4b70*/  DADD R34, R32, UR6 ;  /* 0x0000000620227e29 */ /* 0x000fe20008000000 */
[----:B------:R-:W-:Y:S01]  /*4b80*/  UMOV UR6, 0xf7d29cd0 ;  /* 0xf7d29cd000067882 */ /* 0x000fe20000000000 */
[----:B------:R-:W-:-:S06]  /*4b90*/  UMOV UR7, 0x3fee330b ;  /* 0x3fee330b00077882 */ /* 0x000fcc0000000000 */
[----:B------:R-:W-:-:S07]  /*4ba0*/  DADD R34, R34, UR6 ;  /* 0x0000000622227e29 */ /* 0x000fce0008000000 */
[----:B------:R-:W-:Y:S01]  /*4bb0*/  STG.E.64 desc[UR4][R26.64+0x88], R34 ;  /* 0x000088221a007986 */ /* 0x000fe2000c101b04 */
[----:B------:R-:W-:-:S07]  /*4bc0*/  DADD R54, R54, R34 ;  /* 0x0000000036367229 */ /* 0x000fce0000000022 */
[----:B------:R4:W-:Y:S01]  /*4bd0*/  STG.E.64 desc[UR4][R26.64+0x38], R54 ;  /* 0x000038361a007986 */ /* 0x0009e2000c101b04 */
[----:B------:R-:W-:-:S07]  /*4be0*/  DMUL R40, R40, R54 ;  /* 0x0000003628287228 */ /* 0x000fce0000000000 */
[----:B------:R0:W-:Y:S04]  /*4bf0*/  STG.E.64 desc[UR4][R26.64+0x30], R40 ;  /* 0x000030281a007986 */ /* 0x0001e8000c101b04 */
[----:B---3--:R-:W3:Y:S02]  /*4c00*/  LDG.E.64 R36, desc[UR4][R28.64] ;  /* 0x000000041c247981 */ /* 0x008ee4000c1e1b00 */
[----:B---3--:R-:W-:-:S05]  /*4c10*/  IMAD.WIDE R36, R0, 0x8, R36 ;  /* 0x0000000800247825 */ /* 0x008fca00078e0224 */
[----:B-----5:R-:W3:Y:S02]  /*4c20*/  LD.E.64 R56, desc[UR4][R36.64+0x18] ;  /* 0x0000180424387980 */ /* 0x020ee4000c101b00 */
[----:B---3--:R-:W-:Y:S02]  /*4c30*/  DMUL R38, R2, R56 ;  /* 0x0000003802267228 */ /* 0x008fe40000000000 */
[----:B------:R0:W-:Y:S05]  /*4c40*/  STG.E.64 desc[UR4][R26.64+0x88], R56 ;  /* 0x000088381a007986 */ /* 0x0001ea000c101b04 */
[----:B------:R0:W-:Y:S04]  /*4c50*/  STG.E.64 desc[UR4][R26.64+0xe8], R38 ;  /* 0x0000e8261a007986 */ /* 0x0001e8000c101b04 */
[----:B--2---:R-:W2:Y:S02]  /*4c60*/  LDG.E.64 R30, desc[UR4][R28.64] ;  /* 0x000000041c1e7981 */ /* 0x004ea4000c1e1b00 */
[----:B--2---:R-:W-:-:S05]  /*4c70*/  IMAD.WIDE R30, R0, 0x8, R30 ;  /* 0x00000008001e7825 */ /* 0x004fca00078e021e */
[----:B----4-:R-:W2:Y:S01]  /*4c80*/  LD.E.64 R54, desc[UR4][R30.64+0x30] ;  /* 0x000030041e367980 */ /* 0x010ea2000c101b00 */
[----:B------:R-:W-:Y:S02]  /*4c90*/  IMAD.MOV.U32 R62, RZ, RZ, -0x2be05e43 ;  /* 0xd41fa1bdff3e7424 */ /* 0x000fe400078e00ff */
[----:B------:R-:W-:Y:S02]  /*4ca0*/  IMAD.MOV.U32 R63, RZ, RZ, -0x4067b292 ;  /* 0xbf984d6eff3f7424 */ /* 0x000fe400078e00ff */
[----:B------:R-:W-:Y:S02]  /*4cb0*/  IMAD.MOV.U32 R64, RZ, RZ, -0x674f30c9 ;  /* 0x98b0cf37ff407424 */ /* 0x000fe400078e00ff */
[----:B------:R-:W-:Y:S01]  /*4cc0*/  IMAD.MOV.U32 R65, RZ, RZ, -0x403692d4 ;  /* 0xbfc96d2cff417424 */ /* 0x000fe200078e00ff */
[----:B------:R0:W-:Y:S04]  /*4cd0*/  STG.E.64 desc[UR4][R26.64+0x68], R62 ;  /* 0x0000683e1a007986 */ /* 0x0001e8000c101b04 */
[----:B------:R0:W-:Y:S01]  /*4ce0*/  STG.E.64 desc[UR4][R26.64+0xc0], R64 ;  /* 0x0000c0401a007986 */ /* 0x0001e2000c101b04 */
[----:B--2---:R-:W-:-:S03]  /*4cf0*/  DMUL R32, R4, R54 ;  /* 0x0000003604207228 */ /* 0x004fc60000000000 */
[----:B------:R0:W-:Y:S04]  /*4d00*/  STG.E.64 desc[UR4][R26.64+0x60], R54 ;  /* 0x000060361a007986 */ /* 0x0001e8000c101b04 */
[----:B------:R0:W-:Y:S01]  /*4d10*/  STG.E.64 desc[UR4][R26.64+0xc8], R32 ;  /* 0x0000c8201a007986 */ /* 0x0001e2000c101b04 */
[----:B------:R-:W-:-:S07]  /*4d20*/  DADD R34, R38, -R32 ;  /* 0x0000000026227229 */ /* 0x000fce0000000820 */
[----:B------:R0:W-:Y:S04]  /*4d30*/  STG.E.64 desc[UR4][R26.64+0x80], R34 ;  /* 0x000080221a007986 */ /* 0x0001e8000c101b04 */
[----:B------:R-:W2:Y:S02]  /*4d40*/  LDG.E.64 R28, desc[UR4][R28.64] ;  /* 0x000000041c1c7981 */ /* 0x000ea4000c1e1b00 */
[----:B--2---:R-:W-:-:S06]  /*4d50*/  IMAD.WIDE R66, R0, 0x8, R28 ;  /* 0x0000000800427825 */ /* 0x004fcc00078e021c */
[----:B------:R-:W2:Y:S01]  /*4d60*/  LD.E.64 R66, desc[UR4][R66.64+0x80] ;  /* 0x0000800442427980 */ /* 0x000ea2000c101b00 */
[----:B------:R-:W-:Y:S01]  /*4d70*/  BSSY.RECONVERGENT B2, `(.L_x_48) ;  /* 0x000001f000027945 */ /* 0x000fe20003800200 */
[----:B--2---:R-:W-:-:S14]  /*4d80*/  DSETP.NEU.AND P3, PT, |R66|, +INF , PT ;  /* 0x7ff000004200742a */ /* 0x004fdc0003f6d200 */
[----:B------:R-:W-:Y:S01]  /*4d90*/  @!P3 DMUL R58, RZ, R66 ;  /* 0x00000042ff3ab228 */ /* 0x000fe20000000000 */
[----:B------:R-:W-:Y:S01]  /*4da0*/  @!P3 IMAD.MOV.U32 R60, RZ, RZ, 0x1 ;  /* 0x00000001ff3cb424 */ /* 0x000fe200078e00ff */
[----:B0-----:R-:W-:Y:S09]  /*4db0*/  @!P3 BRA `(.L_x_49) ;  /* 0x000000000068b947 */ /* 0x001ff20003800000 */
[----:B------:R-:W-:Y:S01]  /*4dc0*/  UMOV UR6, 0x6dc9c883 ;  /* 0x6dc9c88300067882 */ /* 0x000fe20000000000 */
[----:B------:R-:W-:Y:S01]  /*4dd0*/  UMOV UR7, 0x3fe45f30 ;  /* 0x3fe45f3000077882 */ /* 0x000fe20000000000 */
[C---:B------:R-:W-:Y:S01]  /*4de0*/  DSETP.GE.AND P0, PT, |R66|.reuse, 2.14748364800000000000e+09, PT ;  /* 0x41e000004200742a */ /* 0x040fe20003f06200 */
[----:B------:R-:W-:Y:S01]  /*4df0*/  BSSY.RECONVERGENT B3, `(.L_x_50) ;  /* 0x0000015000037945 */ /* 0x000fe20003800200 */
[----:B------:R-:W-:Y:S01]  /*4e00*/  DMUL R28, R66, UR6 ;  /* 0x00000006421c7c28 */ /* 0x000fe20008000000 */
[----:B------:R-:W-:Y:S01]  /*4e10*/  UMOV UR6, 0x54442d18 ;  /* 0x54442d1800067882 */ /* 0x000fe20000000000 */
[----:B------:R-:W-:-:S08]  /*4e20*/  UMOV UR7, 0x3ff921fb ;  /* 0x3ff921fb00077882 */ /* 0x000fd00000000000 */
        /* <DEDUP_REMOVED lines=13> */
[----:B-1----:R-:W-:Y:S05]  /*4f00*/  CALL.REL.NOINC `($_Z15evaluate_kernelPPKdPdPS2_i$__internal_trig_reduction_slowpathd) ;  /* 0x0000003000f47944 */ /* 0x002fea0003c00000 */
[----:B------:R-:W-:Y:S02]  /*4f10*/  IMAD.MOV.U32 R28, RZ, RZ, R31 ;  /* 0x000000ffff1c7224 */ /* 0x000fe400078e001f */
[----:B------:R-:W-:Y:S02]  /*4f20*/  IMAD.MOV.U32 R58, RZ, RZ, R32 ;  /* 0x000000ffff3a7224 */ /* 0x000fe400078e0020 */
[----:B------:R-:W-:-:S07]  /*4f30*/  IMAD.MOV.U32 R59, RZ, RZ, R33 ;  /* 0x000000ffff3b7224 */ /* 0x000fce00078e0021 */
.L_x_51:
[----:B------:R-:W-:Y:S05]  /*4f40*/  BSYNC.RECONVERGENT B3 ;  /* 0x0000000000037941 */ /* 0x000fea0003800200 */
.L_x_50:
[----:B------:R-:W-:-:S07]  /*4f50*/  VIADD R60, R28, 0x1 ;  /* 0x000000011c3c7836 */ /* 0x000fce0000000000 */
.L_x_49:
[----:B------:R-:W-:Y:S05]  /*4f60*/  BSYNC.RECONVERGENT B2 ;  /* 0x0000000000027941 */ /* 0x000fea0003800200 */
.L_x_48:
        /* <DEDUP_REMOVED lines=26> */
[----:B------:R-:W-:Y:S02]  /*5110*/  FSEL R31, R29, R59, !P0 ;  /* 0x0000003b1d1f7208 */ /* 0x000fe40004000000 */
[----:B------:R-:W-:Y:S01]  /*5120*/  LOP3.LUT P0, RZ, R60, 0x2, RZ, 0xc0, !PT ;  /* 0x000000023cff7812 */ /* 0x000fe2000780c0ff */
[----:B------:R-:W-:-:S03]  /*5130*/  @!P3 DMUL R60, RZ, R66 ;  /* 0x00000042ff3cb228 */ /* 0x000fc60000000000 */
        /* <DEDUP_REMOVED lines=28> */
.L_x_53:
[----:B------:R-:W-:Y:S05]  /*5300*/  BSYNC.RECONVERGENT B2 ;  /* 0x0000000000027941 */ /* 0x000fea0003800200 */
.L_x_52:
        /* <DEDUP_REMOVED lines=14> */
[----:B------:R-:W-:Y:S01]  /*53f0*/  DMUL R12, R8, R12 ;  /* 0x0000000c080c7228 */ /* 0x000fe20000000000 */
[----:B------:R-:W-:Y:S01]  /*5400*/  UMOV UR7, 0x3f2c6ac4 ;  /* 0x3f2c6ac400077882 */ /* 0x000fe20000000000 */
[----:B------:R-:W-:-:S02]  /*5410*/  FSEL R66, R66, -8.06006814911005101289e+34, !P0 ;  /* 0xf9785eba42427808 */ /* 0x000fc40004000000 */
[----:B------:R-:W-:-:S04]  /*5420*/  FSEL R67, -R63, 0.11223486810922622681, !P0 ;  /* 0x3de5db653f437808 */ /* 0x000fc80004000100 */
[----:B------:R-:W-:-:S08]  /*5430*/  DFMA R6, R6, R10, -R12 ;  /* 0x0000000a0606722b */ /* 0x000fd0000000080c */
[----:B------:R-:W-:Y:S01]  /*5440*/  DADD R6, R6, -UR6 ;  /* 0x8000000606067e29 */ /* 0x000fe20008000000 */
[----:B------:R-:W-:Y:S01]  /*5450*/  UMOV UR6, 0x98b0cf37 ;  /* 0x98b0cf3700067882 */ /* 0x000fe20000000000 */
[----:B------:R-:W-:-:S05]  /*5460*/  UMOV UR7, 0x3fc96d2c ;  /* 0x3fc96d2c00077882 */ /* 0x000fca0000000000 */
[----:B------:R0:W-:Y:S01]  /*5470*/  STG.E.64 desc[UR4][R26.64+0x50], R6 ;  /* 0x000050061a007986 */ /* 0x0001e2000c101b04 */
[----:B--2---:R-:W-:-:S08]  /*5480*/  DFMA R28, R64, R66, R28 ;  /* 0x00000042401c722b */ /* 0x004fd0000000001c */
[----:B------:R-:W-:Y:S01]  /*5490*/  DFMA R28, R64, R28, R30 ;  /* 0x0000001c401c722b */ /* 0x000fe2000000001e */
[----:B------:R-:W-:Y:S02]  /*54a0*/  IMAD.MOV.U32 R30, RZ, RZ, -0x43d861dd ;  /* 0xbc279e23ff1e7424 */ /* 0x000fe400078e00ff */
[----:B------:R-:W-:-:S05]  /*54b0*/  IMAD.MOV.U32 R31, RZ, RZ, -0x4026b4e7 ;  /* 0xbfd94b19ff1f7424 */ /* 0x000fca00078e00ff */
[C---:B---3--:R-:W-:Y:S01]  /*54c0*/  DFMA R28, R64.reuse, R28, R32 ;  /* 0x0000001c401c722b */ /* 0x048fe20000000020 */
[----:B------:R0:W-:Y:S01]  /*54d0*/  STG.E.64 desc[UR4][R26.64+0x48], R30 ;  /* 0x0000481e1a007986 */ /* 0x0001e2000c101b04 */
[----:B------:R-:W2:Y:S06]  /*54e0*/  LDC.64 R32, c[0x0][0x380] ;  /* 0x0000e000ff207b82 */ /* 0x000eac0000000a00 */
        /* <DEDUP_REMOVED lines=10> */
[----:B------:R-:W-:Y:S01]  /*5590*/  IMAD.MOV.U32 R28, RZ, RZ, -0xe97ad58 ;  /* 0xf16852a8ff1c7424 */ /* 0x000fe200078e00ff */
[----:B------:R-:W-:Y:S01]  /*55a0*/  FSEL R37, R29, R9, !P0 ;  /* 0x000000091d257208 */ /* 0x000fe20004000000 */
[----:B------:R-:W-:-:S04]  /*55b0*/  IMAD.MOV.U32 R29, RZ, RZ, -0x40d3953c ;  /* 0xbf2c6ac4ff1d7424 */ /* 0x000fc800078e00ff */
[----:B------:R0:W-:Y:S01]  /*55c0*/  STG.E.64 desc[UR4][R26.64+0x108], R36 ;  /* 0x000108241a007986 */ /* 0x0001e2000c101b04 */
[----:B------:R-:W-:-:S03]  /*55d0*/  DMUL R8, R36, R6 ;  /* 0x0000000624087228 */ /* 0x000fc60000000000 */
[----:B------:R0:W-:Y:S05]  /*55e0*/  STG.E.64 desc[UR4][R26.64+0x110], R28 ;  /* 0x0001101c1a007986 */ /* 0x0001ea000c101b04 */
[----:B------:R-:W-:Y:S01]  /*55f0*/  DFMA R8, R58, -UR6, -R8 ;  /* 0x800000063a087c2b */ /* 0x000fe20008000808 */
[----:B------:R-:W-:Y:S01]  /*5600*/  UMOV UR6, 0xbc279e23 ;  /* 0xbc279e2300067882 */ /* 0x000fe20000000000 */
[----:B------:R-:W-:-:S06]  /*5610*/  UMOV UR7, 0x3fd94b19 ;  /* 0x3fd94b1900077882 */ /* 0x000fcc0000000000 */
[----:B------:R-:W-:Y:S01]  /*5620*/  DADD R8, R8, -UR6 ;  /* 0x8000000608087e29 */ /* 0x000fe20008000000 */
[----:B------:R-:W-:Y:S01]  /*5630*/  UMOV UR6, 0xd41fa1bd ;  /* 0xd41fa1bd00067882 */ /* 0x000fe20000000000 */
[----:B------:R-:W-:-:S05]  /*5640*/  UMOV UR7, 0x3f984d6e ;  /* 0x3f984d6e00077882 */ /* 0x000fca0000000000 */
[----:B------:R0:W-:Y:S01]  /*5650*/  STG.E.64 desc[UR4][R26.64+0xf8], R8 ;  /* 0x0000f8081a007986 */ /* 0x0001e2000c101b04 */
[----:B------:R-:W-:-:S07]  /*5660*/  DADD R10, R8, -UR6 ;  /* 0x80000006080a7e29 */ /* 0x000fce0008000000 */
        /* <DEDUP_REMOVED lines=31> */
[----:B------:R-:W-:-:S07]  /*5860*/  IMAD.MOV.U32 R39, RZ, RZ, R33 ;  /* 0x000000ffff277224 */ /* 0x000fce00078e0021 */
.L_x_57:
[----:B------:R-:W-:Y:S05]  /*5870*/  BSYNC.RECONVERGENT B3 ;  /* 0x0000000000037941 */ /* 0x000fea0003800200 */
.L_x_56:
[----:B------:R-:W-:-:S07]  /*5880*/  VIADD R60, R31, 0x1 ;  /* 0x000000011f3c7836 */ /* 0x000fce0000000000 */
.L_x_55:
[----:B------:R-:W-:Y:S05]  /*5890*/  BSYNC.RECONVERGENT B2 ;  /* 0x0000000000027941 */ /* 0x000fea0003800200 */
.L_x_54:
        /* <DEDUP_REMOVED lines=57> */
.L_x_59:
[----:B------:R-:W-:Y:S05]  /*5c30*/  BSYNC.RECONVERGENT B2 ;  /* 0x0000000000027941 */ /* 0x000fea0003800200 */
.L_x_58:
        /* <DEDUP_REMOVED lines=10> */
[----:B-1----:R-:W-:Y:S01]  /*5ce0*/  DMUL R16, R16, R20 ;  /* 0x0000001410107228 */ /* 0x002fe20000000000 */
[----:B------:R-:W-:Y:S01]  /*5cf0*/  UMOV UR6, 0xf16852a8 ;  /* 0xf16852a800067882 */ /* 0x000fe20000000000 */
[----:B------:R-:W-:Y:S01]  /*5d00*/  ISETP.NE.U32.AND P0, PT, R12, 0x1, PT ;  /* 0x000000010c00780c */ /* 0x000fe20003f05070 */
[----:B------:R-:W-:Y:S01]  /*5d10*/  IMAD.MOV.U32 R12, RZ, RZ, 0x3da8ff83 ;  /* 0x3da8ff83ff0c7424 */ /* 0x000fe200078e00ff */
[----:B------:R-:W-:Y:S01]  /*5d20*/  UMOV UR7, 0x3f2c6ac4 ;  /* 0x3f2c6ac400077882 */ /* 0x000fe20000000000 */
[----:B------:R-:W-:Y:S01]  /*5d30*/  UMOV UR8, 0xbc279e23 ;  /* 0xbc279e2300087882 */ /* 0x000fe20000000000 */
[----:B------:R-:W-:Y:S01]  /*5d40*/  FSEL R66, R66, -8.06006814911005101289e+34, !P0 ;  /* 0xf9785eba42427808 */ /* 0x000fe20004000000 */
[----:B------:R-:W-:Y:S01]  /*5d50*/  UMOV UR9, 0x3fd94b19 ;  /* 0x3fd94b1900097882 */ /* 0x000fe20000000000 */
[----:B------:R-:W-:Y:S01]  /*5d60*/  FSEL R67, -R12, 0.11223486810922622681, !P0 ;  /* 0x3de5db650c437808 */ /* 0x000fe20004000100 */
[----:B------:R-:W-:-:S02]  /*5d70*/  DMUL R12, R60, R60 ;  /* 0x0000003c3c0c7228 */ /* 0x000fc40000000000 */
[----:B------:R-:W-:Y:S01]  /*5d80*/  DFMA R16, R14, R18, -R16 ;  /* 0x000000120e10722b */ /* 0x000fe20000000810 */
[----:B------:R-:W1:Y:S07]  /*5d90*/  LDC.64 R14, c[0x0][0x380] ;  /* 0x0000e000ff0e7b82 */ /* 0x000e6e0000000a00 */
[----:B------:R-:W-:Y:S01]  /*5da0*/  DADD R20, R16, -UR6 ;  /* 0x8000000610147e29 */ /* 0x000fe20008000000 */
[----:B------:R-:W-:Y:S01]  /*5db0*/  UMOV UR6, 0x98b0cf37 ;  /* 0x98b0cf3700067882 */ /* 0x000fe20000000000 */
[----:B------:R-:W-:-:S05]  /*5dc0*/  UMOV UR7, 0x3fc96d2c ;  /* 0x3fc96d2c00077882 */ /* 0x000fca0000000000 */
[----:B------:R0:W-:Y:S01]  /*5dd0*/  STG.E.64 desc[UR4][R26.64+0xb0], R20 ;  /* 0x0000b0141a007986 */ /* 0x0001e2000c101b04 */
        /* <DEDUP_REMOVED lines=8> */
[----:B------:R-:W-:-:S08]  /*5e60*/  DMUL R12, R36, R6 ;  /* 0x00000006240c7228 */ /* 0x000fd00000000000 */
[----:B------:R-:W-:Y:S01]  /*5e70*/  FSEL R10, R8, R60, !P0 ;  /* 0x0000003c080a7208 */ /* 0x000fe20004000000 */
[----:B------:R-:W-:Y:S01]  /*5e80*/  DFMA R12, R58, -UR6, -R12 ;  /* 0x800000063a0c7c2b */ /* 0x000fe2000800080c */
[----:B------:R-:W-:Y:S02]  /*5e90*/  FSEL R11, R9, R61, !P0 ;  /* 0x0000003d090b7208 */ /* 0x000fe40004000000 */
[----:B------:R-:W-:-:S04]  /*5ea0*/  LOP3.LUT P0, RZ, R62, 0x2, RZ, 0xc0, !PT ;  /* 0x000000023eff7812 */ /* 0x000fc8000780c0ff */
[----:B------:R-:W-:Y:S02]  /*5eb0*/  DADD R8, RZ, -R10 ;  /* 0x00000000ff087229 */ /* 0x000fe4000000080a */
[----:B------:R-:W-:-:S08]  /*5ec0*/  DADD R12, R12, -UR8 ;  /* 0x800000080c0c7e29 */ /* 0x000fd00008000000 */
[----:B------:R-:W-:Y:S02]  /*5ed0*/  FSEL R66, R10, R8, !P0 ;  /* 0x000000080a427208 */ /* 0x000fe40004000000 */
[----:B------:R-:W-:-:S05]  /*5ee0*/  FSEL R67, R11, R9, !P0 ;  /* 0x000000090b437208 */ /* 0x000fca0004000000 */
[----:B------:R0:W-:Y:S01]  /*5ef0*/  STG.E.64 desc[UR4][R26.64+0xf8], R66 ;  /* 0x0000f8421a007986 */ /* 0x0001e2000c101b04 */
[----:B------:R-:W-:-:S07]  /*5f00*/  DMUL R8, R66, R20 ;  /* 0x0000001442087228 */ /* 0x000fce0000000000 */
[----:B------:R0:W-:Y:S01]  /*5f10*/  STG.E.64 desc[UR4][R26.64+0xa8], R8 ;  /* 0x0000a8081a007986 */ /* 0x0001e2000c101b04 */
[----:B------:R-:W-:Y:S01]  /*5f20*/  DFMA R10, R38, -UR6, -R8 ;  /* 0x80000006260a7c2b */ /* 0x000fe20008000808 */
[----:B------:R-:W-:Y:S01]  /*5f30*/  UMOV UR6, 0xd41fa1bd ;  /* 0xd41fa1bd00067882 */ /* 0x000fe20000000000 */
[----:B------:R-:W-:Y:S02]  /*5f40*/  UMOV UR7, 0x3f984d6e ;  /* 0x3f984d6e00077882 */ /* 0x000fe40000000000 */
[----:B------:R-:W-:Y:S01]  /*5f50*/  DADD R70, R12, -UR6 ;  /* 0x800000060c467e29 */ /* 0x000fe20008000000 */
[----:B------:R-:W-:-:S03]  /*5f60*/  IMAD.MOV.U32 R12, RZ, RZ, -0x674f30c9 ;  /* 0x98b0cf37ff0c7424 */ /* 0x000fc600078e00ff */
[----:B------:R-:W-:Y:S01]  /*5f70*/  DADD R10, R10, -UR8 ;  /* 0x800000080a0a7e29 */ /* 0x000fe20008000000 */
[----:B------:R-:W-:-:S05]  /*5f80*/  IMAD.MOV.U32 R13, RZ, RZ, 0x3fc96d2c ;  /* 0x3fc96d2cff0d7424 */ /* 0x000fca00078e00ff */
[----:B------:R0:W-:Y:S02]  /*5f90*/  STG.E.64 desc[UR4][R26.64+0x70], R12 ;  /* 0x0000700c1a007986 */ /* 0x0001e4000c101b04 */
[----:B------:R-:W-:-:S07]  /*5fa0*/  DADD R70, R70, R10 ;  /* 0x0000000046467229 */ /* 0x000fce000000000a */
[----:B------:R0:W-:Y:S04]  /*5fb0*/  STG.E.64 desc[UR4][R26.64+0x68], R70 ;  /* 0x000068461a007986 */ /* 0x0001e8000c101b04 */
[----:B-1----:R-:W2:Y:S02]  /*5fc0*/  LDG.E.64 R10, desc[UR4][R14.64] ;  /* 0x000000040e0a7981 */ /* 0x002ea4000c1e1b00 */
[----:B--2---:R-:W-:-:S05]  /*5fd0*/  IMAD.WIDE R10, R0, 0x8, R10 ;  /* 0x00000008000a7825 */ /* 0x004fca00078e020a */
        /* <DEDUP_REMOVED lines=27> */
.L_x_63:
[----:B------:R-:W-:Y:S05]  /*6190*/  BSYNC.RECONVERGENT B3 ;  /* 0x0000000000037941 */ /* 0x000fea0003800200 */
.L_x_62:
[----:B------:R-:W-:-:S07]  /*61a0*/  VIADD R28, R31, 0x1 ;  /* 0x000000011f1c7836 */ /* 0x000fce0000000000 */
.L_x_61:
[----:B------:R-:W-:Y:S05]  /*61b0*/  BSYNC.RECONVERGENT B2 ;  /* 0x0000000000027941 */ /* 0x000fea0003800200 */
.L_x_60:
        /* <DEDUP_REMOVED lines=54> */
.L_x_65:
[----:B------:R-:W-:Y:S05]  /*6520*/  BSYNC.RECONVERGENT B2 ;  /* 0x0000000000027941 */ /* 0x000fea0003800200 */
.L_x_64:
        /* <DEDUP_REMOVED lines=15> */
[----:B------:R-:W-:Y:S02]  /*6620*/  FSEL R60, R60, -8.06006814911005101289e+34, !P0 ;  /* 0xf9785eba3c3c7808 */ /* 0x000fe40004000000 */
[----:B------:R-:W-:Y:S01]  /*6630*/  FSEL R61, -R28, 0.11223486810922622681, !P0 ;  /* 0x3de5db651c3d7808 */ /* 0x000fe20004000100 */
[----:B------:R-:W-:Y:S02]  /*6640*/  DMUL R28, R32, R32 ;  /* 0x00000020201c7228 */ /* 0x000fe40000000000 */
[----:B------:R-:W-:-:S08]  /*6650*/  DFMA R22, R22, R42, -R24 ;  /* 0x0000002a1616722b */ /* 0x000fd00000000818 */
[----:B------:R-:W-:Y:S01]  /*6660*/  DADD R22, R22, -UR6 ;  /* 0x8000000616167e29 */ /* 0x000fe20008000000 */
[----:B------:R-:W-:Y:S01]  /*6670*/  UMOV UR6, 0x98b0cf37 ;  /* 0x98b0cf3700067882 */ /* 0x000fe20000000000 */
[----:B------:R-:W-:-:S05]  /*6680*/  UMOV UR7, 0x3fc96d2c ;  /* 0x3fc96d2c00077882 */ /* 0x000fca0000000000 */
[----:B------:R1:W-:Y:S01]  /*6690*/  STG.E.64 desc[UR4][R26.64+0xf0], R22 ;  /* 0x0000f0161a007986 */ /* 0x0003e2000c101b04 */
[----:B--2---:R-:W-:-:S08]  /*66a0*/  DFMA R8, R28, R60, R8 ;  /* 0x0000003c1c08722b */ /* 0x004fd00000000008 */
[----:B------:R-:W-:-:S08]  /*66b0*/  DFMA R8, R28, R8, R10 ;  /* 0x000000081c08722b */ /* 0x000fd0000000000a */
[----:B---3--:R-:W-:Y:S01]  /*66c0*/  DFMA R8, R28, R8, R12 ;  /* 0x000000081c08722b */ /* 0x008fe2000000000c */
[----:B------:R-:W-:Y:S02]  /*66d0*/  IMAD.MOV.U32 R12, RZ, RZ, -0x43d861dd ;  /* 0xbc279e23ff0c7424 */ /* 0x000fe400078e00ff */
[----:B------:R-:W-:-:S05]  /*66e0*/  IMAD.MOV.U32 R13, RZ, RZ, 0x3fd94b19 ;  /* 0x3fd94b19ff0d7424 */ /* 0x000fca00078e00ff */
[C---:B------:R-:W-:Y:S01]  /*66f0*/  DFMA R8, R28.reuse, R8, R14 ;  /* 0x000000081c08722b */ /* 0x040fe2000000000e */
[----:B------:R1:W-:Y:S01]  /*6700*/  STG.E.64 desc[UR4][R26.64+0xe0], R12 ;  /* 0x0000e00c1a007986 */ /* 0x0003e2000c101b04 */
[----:B------:R-:W2:Y:S06]  /*6710*/  LDC.64 R14, c[0x0][0x380] ;  /* 0x0000e000ff0e7b82 */ /* 0x000eac0000000a00 */
        /* <DEDUP_REMOVED lines=10> */
[----:B------:R1:W-:Y:S01]  /*67c0*/  STG.E.64 desc[UR4][R26.64+0x48], R24 ;  /* 0x000048181a007986 */ /* 0x0003e2000c101b04 */
[----:B------:R-:W-:-:S08]  /*67d0*/  DMUL R8, R24, R22 ;  /* 0x0000001618087228 */ /* 0x000fd00000000000 */
[----:B------:R-:W-:-:S08]  /*67e0*/  DFMA R8, R68, UR6, -R8 ;  /* 0x0000000644087c2b */ /* 0x000fd00008000808 */
[----:B------:R-:W-:-:S07]  /*67f0*/  DADD R8, R8, R12 ;  /* 0x0000000008087229 */ /* 0x000fce000000000c */
[----:B------:R1:W-:Y:S01]  /*6800*/  STG.E.64 desc[UR4][R26.64+0xd8], R8 ;  /* 0x0000d8081a007986 */ /* 0x0003e2000c101b04 */
[----:B------:R-:W-:-:S07]  /*6810*/  DADD R70, R70, R8 ;  /* 0x0000000046467229 */ /* 0x000fce0000000008 */
        /* <DEDUP_REMOVED lines=30> */
.L_x_69:
[----:B------:R-:W-:Y:S05]  /*6a00*/  BSYNC.RECONVERGENT B3 ;  /* 0x0000000000037941 */ /* 0x000fea0003800200 */
.L_x_68:
[----:B------:R-:W-:-:S07]  /*6a10*/  VIADD R28, R31, 0x1 ;  /* 0x000000011f1c7836 */ /* 0x000fce0000000000 */
.L_x_67:
[----:B------:R-:W-:Y:S05]  /*6a20*/  BSYNC.RECONVERGENT B2 ;  /* 0x0000000000027941 */ /* 0x000fea0003800200 */
.L_x_66:
        /* <DEDUP_REMOVED lines=53> */
.L_x_71:
[----:B------:R-:W-:Y:S05]  /*6d80*/  BSYNC.RECONVERGENT B2 ;  /* 0x0000000000027941 */ /* 0x000fea0003800200 */
.L_x_70:
        /* <DEDUP_REMOVED lines=16> */
[----:B------:R-:W-:Y:S01]  /*6e90*/  FSEL R44, R44, -8.06006814911005101289e+34, !P0 ;  /* 0xf9785eba2c2c7808 */ /* 0x000fe20004000000 */
[----:B------:R-:W-:Y:S01]  /*6ea0*/  DMUL R20, R38, R20 ;  /* 0x0000001426147228 */ /* 0x000fe20000000000 */
[----:B------:R-:W-:Y:S01]  /*6eb0*/  FSEL R45, -R28, 0.11223486810922622681, !P0 ;  /* 0x3de5db651c2d7808 */ /* 0x000fe20004000100 */
[----:B------:R-:W-:Y:S01]  /*6ec0*/  DMUL R28, R32, R32 ;  /* 0x00000020201c7228 */ /* 0x000fe20000000000 */
[----:B------:R-:W-:Y:S01]  /*6ed0*/  UMOV UR6, 0xf16852a8 ;  /* 0xf16852a800067882 */ /* 0x000fe20000000000 */
[----:B------:R-:W-:Y:S01]  /*6ee0*/  UMOV UR7, 0x3f2c6ac4 ;  /* 0x3f2c6ac400077882 */ /* 0x000fe20000000000 */
[----:B------:R-:W-:Y:S01]  /*6ef0*/  DFMA R36, R36, -UR8, R6 ;  /* 0x8000000824247c2b */ /* 0x000fe20008000006 */
[----:B------:R-:W-:Y:S01]  /*6f00*/  STG.E.64 desc[UR4][R26.64+0x40], R48 ;  /* 0x000040301a007986 */ /* 0x000fe2000c101b04 */
[----:B------:R-:W-:-:S02]  /*6f10*/  DMUL R22, R68, R22 ;  /* 0x0000001644167228 */ /* 0x000fc40000000000 */
[----:B------:R-:W-:Y:S01]  /*6f20*/  DFMA R66, R66, -UR8, R20 ;  /* 0x8000000842427c2b */ /* 0x000fe20008000014 */
[----:B------:R-:W-:Y:S04]  /*6f30*/  STG.E.64 desc[UR4][R26.64+0x98], R6 ;  /* 0x000098061a007986 */ /* 0x000fe8000c101b04 */
[----:B------:R-:W-:Y:S04]  /*6f40*/  STG.E.64 desc[UR4][R26.64+0x78], R20 ;  /* 0x000078141a007986 */ /* 0x000fe8000c101b04 */
[----:B------:R-:W-:Y:S04]  /*6f50*/  STG.E.64 desc[UR4][R26.64+0xa8], R22 ;  /* 0x0000a8161a007986 */ /* 0x000fe8000c101b04 */
[----:B------:R-:W-:Y:S04]  /*6f60*/  STG.E.64 desc[UR4][R26.64+0x108], R36 ;  /* 0x000108241a007986 */ /* 0x000fe8000c101b04 */
[----:B------:R-:W-:Y:S01]  /*6f70*/  STG.E.64 desc[UR4][R26.64+0xc0], R66 ;  /* 0x0000c0421a007986 */ /* 0x000fe2000c101b04 */
[----:B--2---:R-:W-:-:S08]  /*6f80*/  DFMA R8, R28, R44, R8 ;  /* 0x0000002c1c08722b */ /* 0x004fd00000000008 */
[----:B------:R-:W-:-:S08]  /*6f90*/  DFMA R8, R28, R8, R10 ;  /* 0x000000081c08722b */ /* 0x000fd0000000000a */
[----:B---3--:R-:W-:-:S08]  /*6fa0*/  DFMA R8, R28, R8, R12 ;  /* 0x000000081c08722b */ /* 0x008fd0000000000c */
[----:B------:R-:W-:-:S08]  /*6fb0*/  DFMA R8, R28, R8, R14 ;  /* 0x000000081c08722b */ /* 0x000fd0000000000e */
[----:B----4-:R-:W-:Y:S02]  /*6fc0*/  DFMA R8, R28, R8, R16 ;  /* 0x000000081c08722b */ /* 0x010fe40000000010 */
[----:B------:R-:W-:-:S06]  /*6fd0*/  DMUL R16, R4, R56 ;  /* 0x0000003804107228 */ /* 0x000fcc0000000000 */
[----:B------:R-:W-:Y:S01]  /*6fe0*/  DFMA R8, R28, R8, R18 ;  /* 0x000000081c08722b */ /* 0x000fe20000000012 */
[----:B------:R1:W-:Y:S01]  /*6ff0*/  STG.E.64 desc[UR4][R26.64+0x100], R16 ;  /* 0x000100101a007986 */ /* 0x0003e2000c101b04 */
[-C--:B------:R-:W-:Y:S02]  /*7000*/  DMUL R18, R2, R54.reuse ;  /* 0x0000003602127228 */ /* 0x080fe40000000000 */
[----:B------:R-:W-:-:S04]  /*7010*/  DMUL R54, R4, R54 ;  /* 0x0000003604367228 */ /* 0x000fc80000000000 */
[----:B------:R-:W-:Y:S01]  /*7020*/  DFMA R32, R8, R32, R32 ;  /* 0x000000200820722b */ /* 0x000fe20000000020 */
[----:B------:R-:W-:Y:S01]  /*7030*/  STG.E.64 desc[UR4][R26.64+0x10], R18 ;  /* 0x000010121a007986 */ /* 0x000fe2000c101b04 */
[----:B------:R-:W-:Y:S02]  /*7040*/  DFMA R8, R28, R8, 1 ;  /* 0x3ff000001c08742b */ /* 0x000fe40000000008 */
[----:B------:R-:W-:Y:S02]  /*7050*/  DADD R4, R16, R18 ;  /* 0x0000000010047229 */ /* 0x000fe40000000012 */
[----:B------:R-:W-:Y:S01]  /*7060*/  DFMA R2, R2, R56, -R54 ;  /* 0x000000380202722b */ /* 0x000fe20000000836 */
[----:B-1----:R-:W-:Y:S02]  /*7070*/  IMAD.MOV.U32 R16, RZ, RZ, -0x5c890f55 ;  /* 0xa376f0abff107424 */ /* 0x002fe400078e00ff */
[----:B------:R-:W-:-:S03]  /*7080*/  IMAD.MOV.U32 R17, RZ, RZ, 0x403e6be0 ;  /* 0x403e6be0ff117424 */ /* 0x000fc600078e00ff */
[----:B------:R-:W-:Y:S02]  /*7090*/  FSEL R12, R8, R32, !P0 ;  /* 0x00000020080c7208 */ /* 0x000fe40004000000 */
[----:B------:R-:W-:Y:S01]  /*70a0*/  FSEL R13, R9, R33, !P0 ;  /* 0x00000021090d7208 */ /* 0x000fe20004000000 */
[----:B------:R-:W-:Y:S01]  /*70b0*/  DFMA R8, R46, R50, -R48 ;  /* 0x000000322e08722b */ /* 0x000fe20000000830 */
[----:B------:R-:W-:Y:S01]  /*70c0*/  LOP3.LUT P0, RZ, R31, 0x2, RZ, 0xc0, !PT ;  /* 0x000000021fff7812 */ /* 0x000fe2000780c0ff */
[----:B------:R-:W1:Y:S01]  /*70d0*/  LDC.64 R32, c[0x0][0x380] ;  /* 0x0000e000ff207b82 */ /* 0x000e620000000a00 */
[----:B------:R-:W-:Y:S02]  /*70e0*/  STG.E.64 desc[UR4][R26.64+0x80], R16 ;  /* 0x000080101a007986 */ /* 0x000fe4000c101b04 */
[----:B------:R-:W-:-:S03]  /*70f0*/  DADD R10, RZ, -R12 ;  /* 0x00000000ff0a7229 */ /* 0x000fc6000000080c */
[----:B------:R-:W-:Y:S01]  /*7100*/  DADD R8, R8, -UR6 ;  /* 0x8000000608087e29 */ /* 0x000fe20008000000 */
[----:B------:R-:W-:Y:S01]  /*7110*/  UMOV UR6, 0x922a9d5d ;  /* 0x922a9d5d00067882 */ /* 0x000fe20000000000 */
[----:B------:R-:W-:-:S05]  /*7120*/  UMOV UR7, 0x3feafb1d ;  /* 0x3feafb1d00077882 */ /* 0x000fca0000000000 */
[----:B------:R-:W-:Y:S01]  /*7130*/  FSEL R10, R12, R10, !P0 ;  /* 0x0000000a0c0a7208 */ /* 0x000fe20004000000 */
[----:B------:R2:W-:Y:S01]  /*7140*/  STG.E.64 desc[UR4][R26.64+0x110], R8 ;  /* 0x000110081a007986 */ /* 0x0005e2000c101b04 */
[----:B------:R-:W-:Y:S01]  /*7150*/  FSEL R11, R13, R11, !P0 ;  /* 0x0000000b0d0b7208 */ /* 0x000fe20004000000 */
[----:B------:R-:W-:Y:S01]  /*7160*/  DADD R12, R36, UR6 ;  /* 0x00000006240c7e29 */ /* 0x000fe20008000000 */
[----:B------:R-:W-:Y:S01]  /*7170*/  UMOV UR6, 0x98b0cf37 ;  /* 0x98b0cf3700067882 */ /* 0x000fe20000000000 */
[----:B------:R-:W-:Y:S02]  /*7180*/  UMOV UR7, 0x3fc96d2c ;  /* 0x3fc96d2c00077882 */ /* 0x000fe40000000000 */
[----:B------:R-:W-:Y:S01]  /*7190*/  DFMA R24, R24, UR6, R22 ;  /* 0x0000000618187c2b */ /* 0x000fe20008000016 */
[----:B------:R-:W-:Y:S01]  /*71a0*/  STG.E.64 desc[UR4][R26.64+0xd8], R10 ;  /* 0x0000d80a1a007986 */ /* 0x000fe2000c101b04 */
[----:B------:R-:W-:Y:S02]  /*71b0*/  DMUL R14, R10, R8 ;  /* 0x000000080a0e7228 */ /* 0x000fe40000000000 */
[----:B------:R-:W-:-:S02]  /*71c0*/  DADD R28, R12, R66 ;  /* 0x000000000c1c7229 */ /* 0x000fc40000000042 */
[C---:B------:R-:W-:Y:S01]  /*71d0*/  DMUL R12, R42.reuse, R8 ;  /* 0x000000082a0c7228 */ /* 0x040fe20000000000 */
[----:B------:R-:W-:Y:S03]  /*71e0*/  STG.E.64 desc[UR4][R26.64+0x48], R24 ;  /* 0x000048181a007986 */ /* 0x000fe6000c101b04 */
[----:B------:R-:W-:Y:S02]  /*71f0*/  DFMA R14, R42, UR6, -R14 ;  /* 0x000000062a0e7c2b */ /* 0x000fe4000800080e */
[----:B------:R-:W-:Y:S01]  /*7200*/  DADD R28, R28, R24 ;  /* 0x000000001c1c7229 */ /* 0x000fe20000000018 */
[----:B------:R3:W-:Y:S01]  /*7210*/  STG.E.64 desc[UR4][R26.64+0x58], R12 ;  /* 0x0000580c1a007986 */ /* 0x0007e2000c101b04 */
[----:B------:R-:W-:Y:S01]  /*7220*/  DFMA R30, R10, UR6, R12 ;  /* 0x000000060a1e7c2b */ /* 0x000fe2000800000c */
[----:B------:R-:W-:Y:S01]  /*7230*/  UMOV UR6, 0xbc279e23 ;  /* 0xbc279e2300067882 */ /* 0x000fe20000000000 */
[----:B------:R-:W-:-:S02]  /*7240*/  UMOV UR7, 0x3fd94b19 ;  /* 0x3fd94b1900077882 */ /* 0x000fc40000000000 */
[----:B------:R-:W-:-:S03]  /*7250*/  DADD R14, R14, UR6 ;  /* 0x000000060e0e7e29 */ /* 0x000fc60008000000 */
[----:B------:R-:W-:Y:S01]  /*7260*/  STG.E.64 desc[UR4][R26.64+0x70], R30 ;  /* 0x0000701e1a007986 */ /* 0x000fe2000c101b04 */
[----:B------:R-:W-:-:S04]  /*7270*/  DADD R28, R28, R30 ;  /* 0x000000001c1c7229 */ /* 0x000fc8000000001e */
[----:B------:R-:W-:-:S03]  /*7280*/  DADD R14, R70, R14 ;  /* 0x00000000460e7229 */ /* 0x000fc6000000000e */
[----:B------:R-:W-:Y:S01]  /*7290*/  STG.E.64 desc[UR4][R26.64+0xa0], R28 ;  /* 0x0000a01c1a007986 */ /* 0x000fe2000c101b04 */
[----:B------:R-:W-:-:S03]  /*72a0*/  DMUL R4, R4, R28 ;  /* 0x0000001c04047228 */ /* 0x000fc60000000000 */
[----:B------:R-:W-:Y:S04]  /*72b0*/  STG.E.64 desc[UR4][R26.64+0x68], R14 ;  /* 0x0000680e1a007986 */ /* 0x000fe8000c101b04 */
[----:B------:R4:W-:Y:S01]  /*72c0*/  STG.E.64 desc[UR4][R26.64+0xe0], R4 ;  /* 0x0000e0041a007986 */ /* 0x0009e2000c101b04 */
[----:B------:R-:W-:-:S08]  /*72d0*/  DFMA R2, R14, R2, R4 ;  /* 0x000000020e02722b */ /* 0x000fd00000000004 */
[----:B------:R-:W-:-:S07]  /*72e0*/  DADD R2, R40, R2 ;  /* 0x0000000028027229 */ /* 0x000fce0000000002 */
[----:B------:R5:W-:Y:S04]  /*72f0*/  STG.E.64 desc[UR4][R26.64+0x30], R2 ;  /* 0x000030021a007986 */ /* 0x000be8000c101b04 */
[----:B-1----:R-:W4:Y:S01]  /*7300*/  LDG.E.64 R6, desc[UR4][R32.64] ;  /* 0x0000000420067981 */ /* 0x002f22000c1e1b00 */
[----:B--2---:R-:W1:Y:S01]  /*7310*/  MUFU.RCP64H R9, 30.42138671875 ;  /* 0x403e6be000097908 */ /* 0x004e620000001800 */
[----:B---3--:R-:W-:Y:S02]  /*7320*/  IMAD.MOV.U32 R12, RZ, RZ, -0x5c890f55 ;  /* 0xa376f0abff0c7424 */ /* 0x008fe400078e00ff */
[----:B------:R-:W-:Y:S02]  /*7330*/  IMAD.MOV.U32 R13, RZ, RZ, 0x403e6be0 ;  /* 0x403e6be0ff0d7424 */ /* 0x000fe400078e00ff */
[----:B------:R-:W-:-:S06]  /*7340*/  IMAD.MOV.U32 R8, RZ, RZ, 0x1 ;  /* 0x00000001ff087424 */ /* 0x000fcc00078e00ff */
[----:B-1----:R-:W-:Y:S01]  /*7350*/  DFMA R10, R8, -R12, 1 ;  /* 0x3ff00000080a742b */ /* 0x002fe2000000080c */
[----:B----4-:R-:W-:-:S06]  /*7360*/  IMAD.WIDE R6, R0, 0x8, R6 ;  /* 0x0000000800067825 */ /* 0x010fcc00078e0206 */
[----:B------:R-:W2:Y:S01]  /*7370*/  LD.E.64 R6, desc[UR4][R6.64] ;  /* 0x0000000406067980 */ /* 0x000ea2000c101b00 */
[----:B------:R-:W-:Y:S01]  /*7380*/  DFMA R10, R10, R10, R10 ;  /* 0x0000000a0a0a722b */ /* 0x000fe2000000000a */
[----:B------:R-:W-:Y:S07]  /*7390*/  BSSY.RECONVERGENT B0, `(.L_x_72) ;  /* 0x0000014000007945 */ /* 0x000fee0003800200 */
[----:B------:R-:W-:-:S08]  /*73a0*/  DFMA R10, R8, R10, R8 ;  /* 0x0000000a080a722b */ /* 0x000fd00000000008 */
[----:B------:R-:W-:-:S08]  /*73b0*/  DFMA R8, R10, -R12, 1 ;  /* 0x3ff000000a08742b */ /* 0x000fd0000000080c */
[----:B------:R-:W-:Y:S02]  /*73c0*/  DFMA R8, R10, R8, R10 ;  /* 0x000000080a08722b */ /* 0x000fe4000000000a */
[----:B--2---:R-:W-:-:S07]  /*73d0*/  DMUL R4, R6, R16 ;  /* 0x0000001006047228 */ /* 0x004fce0000000000 */
[----:B------:R1:W-:Y:S01]  /*73e0*/  STG.E.64 desc[UR4][R26.64+0xe0], R4 ;  /* 0x0000e0041a007986 */ /* 0x0003e2000c101b04 */
[----:B------:R-:W-:-:S08]  /*73f0*/  DADD R10, R2, R4 ;  /* 0x00000000020a7229 */ /* 0x000fd00000000004 */
[----:B-----5:R-:W-:Y:S02]  /*7400*/  DMUL R2, R10, R8 ;  /* 0x000000080a027228 */ /* 0x020fe40000000000 */
[----:B------:R-:W-:-:S06]  /*7410*/  FSETP.GEU.AND P1, PT, |R11|, 6.5827683646048100446e-37, PT ;  /* 0x036000000b00780b */ /* 0x000fcc0003f2e200 */
[----:B------:R-:W-:-:S08]  /*7420*/  DFMA R6, R2, -R12, R10 ;  /* 0x8000000c0206722b */ /* 0x000fd0000000000a */
[----:B------:R-:W-:-:S10]  /*7430*/  DFMA R2, R8, R6, R2 ;  /* 0x000000060802722b */ /* 0x000fd40000000002 */
[----:B------:R-:W-:-:S05]  /*7440*/  FFMA R6, RZ, 2.97533416748046875, R3 ;  /* 0x403e6be0ff067823 */ /* 0x000fca0000000003 */
[----:B------:R-:W-:-:S13]  /*7450*/  FSETP.GT.AND P0, PT, |R6|, 1.469367938527859385e-39, PT ;  /* 0x001000000600780b */ /* 0x000fda0003f04200 */
[----:B-1----:R-:W-:Y:S05]  /*7460*/  @P0 BRA P1, `(.L_x_73) ;  /* 0x0000000000180947 */ /* 0x002fea0000800000 */
[----:B------:R-:W-:Y:S01]  /*7470*/  IMAD.MOV.U32 R18, RZ, RZ, R10 ;  /* 0x000000ffff127224 */ /* 0x000fe200078e000a */
[----:B------:R-:W-:Y:S01]  /*7480*/  MOV R6, 0x74d0 ;  /* 0x000074d000067802 */ /* 0x000fe20000000f00 */
[----:B------:R-:W-:Y:S02]  /*7490*/  IMAD.MOV.U32 R19, RZ, RZ, R11 ;  /* 0x000000ffff137224 */ /* 0x000fe400078e000b */
[----:B------:R-:W-:Y:S02]  /*74a0*/  IMAD.MOV.U32 R2, RZ, RZ, -0x5c890f55 ;  /* 0xa376f0abff027424 */ /* 0x000fe400078e00ff */
[----:B------:R-:W-:-:S07]  /*74b0*/  IMAD.MOV.U32 R3, RZ, RZ, 0x403e6be0 ;  /* 0x403e6be0ff037424 */ /* 0x000fce00078e00ff */
[----:B0-----:R-:W-:Y:S05]  /*74c0*/  CALL.REL.NOINC `($__internal_0_$__cuda_sm20_div_rn_f64_full) ;  /* 0x0000000800107944 */ /* 0x001fea0003c00000 */
.L_x_73:
[----:B------:R-:W-:Y:S05]  /*74d0*/  BSYNC.RECONVERGENT B0 ;  /* 0x0000000000007941 */ /* 0x000fea0003800200 */
.L_x_72:
[----:B------:R-:W1:Y:S01]  /*74e0*/  LDC.64 R6, c[0x0][0x390] ;  /* 0x0000e400ff067b82 */ /* 0x000e620000000a00 */
[----:B------:R-:W-:Y:S01]  /*74f0*/  STG.E.64 desc[UR4][R26.64+0x30], R2 ;  /* 0x000030021a007986 */ /* 0x000fe2000c101b04 */
[----:B------:R-:W2:Y:S03]  /*7500*/  LDCU UR6, c[0x3][0x4] ;  /* 0x00c00080ff0677ac */ /* 0x000ea60008000800 */
[----:B-1----:R-:W3:Y:S03]  /*7510*/  LDG.E.64 R6, desc[UR4][R6.64] ;  /* 0x0000000406067981 */ /* 0x002ee6000c1e1b00 */
[----:B------:R-:W1:Y:S01]  /*7520*/  S2UR UR7, SR_CTAID.X ;  /* 0x00000000000779c3 */ /* 0x000e620000002500 */
[----:B------:R-:W1:Y:S07]  /*7530*/  S2R R5, SR_TID.X ;  /* 0x0000000000057919 */ /* 0x000e6e0000002100 */
[----:B------:R-:W1:Y:S02]  /*7540*/  LDC R4, c[0x0][0x360] ;  /* 0x0000d800ff047b82 */ /* 0x000e640000000800 */
[----:B-1----:R-:W-:-:S04]  /*7550*/  IMAD R4, R4, UR7, R5 ;  /* 0x0000000704047c24 */ /* 0x002fc8000f8e0205 */
[----:B--2---:R-:W-:-:S04]  /*7560*/  IMAD R4, R4, UR6, RZ ;  /* 0x0000000604047c24 */ /* 0x004fc8000f8e02ff */
[----:B---3--:R-:W-:-:S05]  /*7570*/  IMAD.WIDE R8, R4, 0x8, R6 ;  /* 0x0000000804087825 */ /* 0x008fca00078e0206 */
[----:B------:R1:W-:Y:S04]  /*7580*/  ST.E.64 desc[UR4][R8.64], R2 ;  /* 0x0000000208007985 */ /* 0x0003e8000c101b04 */
[----:B------:R-:W2:Y:S04]  /*7590*/  LDG.E.64 R12, desc[UR4][R26.64+0x88] ;  /* 0x000088041a0c7981 */ /* 0x000ea8000c1e1b00 */
[----:B------:R-:W3:Y:S04]  /*75a0*/  LDG.E.64 R20, desc[UR4][R26.64+0x28] ;  /* 0x000028041a147981 */ /* 0x000ee8000c1e1b00 */
[----:B------:R-:W3:Y:S04]  /*75b0*/  LDG.E.64 R22, desc[UR4][R26.64+0x8] ;  /* 0x000008041a167981 */ /* 0x000ee8000c1e1b00 */
[----:B------:R-:W4:Y:S04]  /*75c0*/  LDG.E.64 R24, desc[UR4][R26.64+0x60] ;  /* 0x000060041a187981 */ /* 0x000f28000c1e1b00 */
[----:B------:R-:W5:Y:S04]  /*75d0*/  LDG.E.64 R14, desc[UR4][R26.64+0x20] ;  /* 0x000020041a0e7981 */ /* 0x000f68000c1e1b00 */
[----:B------:R-:W5:Y:S04]  /*75e0*/  LDG.E.64 R16, desc[UR4][R26.64] ;  /* 0x000000041a107981 */ /* 0x000f68000c1e1b00 */
[----:B------:R-:W5:Y:S04]  /*75f0*/  LDG.E.64 R28, desc[UR4][R26.64+0xa0] ;  /* 0x0000a0041a1c7981 */ /* 0x000f68000c1e1b00 */
[----:B------:R-:W5:Y:S04]  /*7600*/  LDG.E.64 R10, desc[UR4][R26.64+0xc8] ;  /* 0x0000c8041a0a7981 */ /* 0x000f68000c1e1b00 */
[----:B------:R-:W5:Y:S04]  /*7610*/  LDG.E.64 R18, desc[UR4][R26.64+0x68] ;  /* 0x000068041a127981 */ /* 0x000f68000c1e1b00 */
[----:B------:R-:W5:Y:S04]  /*7620*/  LDG.E.64 R6, desc[UR4][R26.64+0xe8] ;  /* 0x0000e8041a067981 */ /* 0x000f68000c1e1b00 */
[----:B-1----:R-:W5:Y:S01]  /*7630*/  LDG.E.64 R2, desc[UR4][R26.64+0x38] ;  /* 0x000038041a027981 */ /* 0x002f62000c1e1b00 */
[----:B--2---:R-:W-:-:S02]  /*7640*/  DADD R8, R12, R12 ;  /* 0x000000000c087229 */ /* 0x004fc4000000000c */
[----:B---3--:R-:W-:-:S06]  /*7650*/  DMUL R20, R20, R22 ;  /* 0x0000001614147228 */ /* 0x008fcc0000000000 */
[----:B------:R-:W-:Y:S01]  /*7660*/  DMUL R12, R12, R8 ;  /* 0x000000080c0c7228 */ /* 0x000fe20000000000 */
[----:B------:R-:W1:Y:S01]  /*7670*/  LDC.64 R22, c[0x0][0x380] ;  /* 0x0000e000ff167b82 */ /* 0x000e620000000a00 */
[----:B----4-:R-:W-:Y:S01]  /*7680*/  DMUL R24, R8, R24 ;  /* 0x0000001808187228 */ /* 0x010fe20000000000 */
[----:B------:R-:W-:Y:S05]  /*7690*/  STG.E.64 desc[UR4][R26.64+0x28], R20 ;  /* 0x000028141a007986 */ /* 0x000fea000c101b04 */
[----:B-----5:R-:W-:Y:S01]  /*76a0*/  DADD R14, R12, R14 ;  /* 0x000000000c0e7229 */ /* 0x020fe2000000000e */
[----:B------:R2:W-:Y:S01]  /*76b0*/  STG.E.64 desc[UR4][R26.64+0x88], R12 ;  /* 0x0000880c1a007986 */ /* 0x0005e2000c101b04 */
[----:B------:R-:W-:-:S03]  /*76c0*/  DADD R8, R20, -R24 ;  /* 0x0000000014087229 */ /* 0x000fc60000000818 */
[----:B------:R-:W-:Y:S03]  /*76d0*/  STG.E.64 desc[UR4][R26.64+0xc8], R24 ;  /* 0x0000c8181a007986 */ /* 0x000fe6000c101b04 */
[----:B------:R-:W-:Y:S02]  /*76e0*/  DADD R14, -R14, R16 ;  /* 0x000000000e0e7229 */ /* 0x000fe40000000110 */
[----:B------:R-:W-:-:S07]  /*76f0*/  DMUL R8, R8, R28 ;  /* 0x0000001c08087228 */ /* 0x000fce0000000000 */
[----:B------:R-:W-:Y:S01]  /*7700*/  STG.E.64 desc[UR4][R26.64+0x60], R8 ;  /* 0x000060081a007986 */ /* 0x000fe2000c101b04 */
[----:B------:R-:W-:Y:S02]  /*7710*/  DFMA R14, R14, R18, R8 ;  /* 0x000000120e0e722b */ /* 0x000fe40000000008 */
[----:B------:R-:W-:Y:S01]  /*7720*/  DADD R6, R6, R10 ;  /* 0x0000000006067229 */ /* 0x000fe2000000000a */
[----:B------:R-:W3:Y:S04]  /*7730*/  LDG.E.64 R10, desc[UR4][R26.64+0x80] ;  /* 0x000080041a0a7981 */ /* 0x000ee8000c1e1b00 */
[----:B------:R4:W-:Y:S03]  /*7740*/  STG.E.64 desc[UR4][R26.64+0x20], R14 ;  /* 0x0000200e1a007986 */ /* 0x0009e6000c101b04 */
[----:B------:R-:W-:-:S07]  /*7750*/  DFMA R2, R6, R2, R14 ;  /* 0x000000020602722b */ /* 0x000fce000000000e */
[----:B------:R5:W-:Y:S04]  /*7760*/  STG.E.64 desc[UR4][R26.64+0xe8], R2 ;  /* 0x0000e8021a007986 */ /* 0x000be8000c101b04 */
[----:B-1----:R-:W2:Y:S01]  /*7770*/  LDG.E.64 R6, desc[UR4][R22.64] ;  /* 0x0000000416067981 */ /* 0x002ea2000c1e1b00 */
[----:B------:R-:W-:Y:S02]  /*7780*/  IMAD.MOV.U32 R16, RZ, RZ, 0x1 ;  /* 0x00000001ff107424 */ /* 0x000fe400078e00ff */
[----:B--2---:R-:W-:-:S06]  /*7790*/  IMAD.WIDE R6, R0, 0x8, R6 ;  /* 0x0000000800067825 */ /* 0x004fcc00078e0206 */
[----:B------:R-:W2:Y:S01]  /*77a0*/  LD.E.64 R6, desc[UR4][R6.64+0x8] ;  /* 0x0000080406067980 */ /* 0x000ea2000c101b00 */
[----:B---3--:R-:W1:Y:S02]  /*77b0*/  MUFU.RCP64H R17, R11 ;  /* 0x0000000b00117308 */ /* 0x008e640000001800 */
[----:B-1----:R-:W-:-:S08]  /*77c0*/  DFMA R12, -R10, R16, 1 ;  /* 0x3ff000000a0c742b */ /* 0x002fd00000000110 */
[----:B------:R-:W-:-:S08]  /*77d0*/  DFMA R12, R12, R12, R12 ;  /* 0x0000000c0c0c722b */ /* 0x000fd0000000000c */
[----:B------:R-:W-:-:S08]  /*77e0*/  DFMA R12, R16, R12, R16 ;  /* 0x0000000c100c722b */ /* 0x000fd00000000010 */
[----:B----4-:R-:W-:-:S08]  /*77f0*/  DFMA R14, -R10, R12, 1 ;  /* 0x3ff000000a0e742b */ /* 0x010fd0000000010c */
[----:B------:R-:W-:Y:S01]  /*7800*/  DFMA R14, R12, R14, R12 ;  /* 0x0000000e0c0e722b */ /* 0x000fe2000000000c */
[----:B------:R-:W-:Y:S01]  /*7810*/  BSSY.RECONVERGENT B0, `(.L_x_74) ;  /* 0x0000011000007945 */ /* 0x000fe20003800200 */
[----:B--2---:R-:W-:-:S08]  /*7820*/  DMUL R8, R6, R10 ;  /* 0x0000000a06087228 */ /* 0x004fd00000000000 */
[----:B------:R-:W-:-:S08]  /*7830*/  DADD R12, R2, R8 ;  /* 0x00000000020c7229 */ /* 0x000fd00000000008 */
[----:B-----5:R-:W-:-:S08]  /*7840*/  DMUL R2, R12, R14 ;  /* 0x0000000e0c027228 */ /* 0x020fd00000000000 */
[----:B------:R-:W-:-:S08]  /*7850*/  DFMA R6, -R10, R2, R12 ;  /* 0x000000020a06722b */ /* 0x000fd0000000010c */
[----:B------:R-:W-:Y:S01]  /*7860*/  DFMA R2, R14, R6, R2 ;  /* 0x000000060e02722b */ /* 0x000fe20000000002 */
[----:B------:R1:W-:Y:S01]  /*7870*/  STG.E.64 desc[UR4][R26.64+0x20], R8 ;  /* 0x000020081a007986 */ /* 0x0003e2000c101b04 */
[----:B------:R-:W-:-:S08]  /*7880*/  FSETP.GEU.AND P1, PT, |R13|, 6.5827683646048100446e-37, PT ;  /* 0x036000000d00780b */ /* 0x000fd00003f2e200 */
[----:B------:R-:W-:-:S05]  /*7890*/  FFMA R5, RZ, R11, R3 ;  /* 0x0000000bff057223 */ /* 0x000fca0000000003 */
[----:B------:R-:W-:-:S13]  /*78a0*/  FSETP.GT.AND P0, PT, |R5|, 1.469367938527859385e-39, PT ;  /* 0x001000000500780b */ /* 0x000fda0003f04200 */
[----:B-1----:R-:W-:Y:S05]  /*78b0*/  @P0 BRA P1, `(.L_x_75) ;  /* 0x0000000000180947 */ /* 0x002fea0000800000 */
[----:B------:R-:W-:Y:S01]  /*78c0*/  IMAD.MOV.U32 R18, RZ, RZ, R12 ;  /* 0x000000ffff127224 */ /* 0x000fe200078e000c */
[----:B------:R-:W-:Y:S01]  /*78d0*/  MOV R6, 0x7920 ;  /* 0x0000792000067802 */ /* 0x000fe20000000f00 */
[----:B------:R-:W-:Y:S02]  /*78e0*/  IMAD.MOV.U32 R19, RZ, RZ, R13 ;  /* 0x000000ffff137224 */ /* 0x000fe400078e000d */
[----:B------:R-:W-:Y:S02]  /*78f0*/  IMAD.MOV.U32 R2, RZ, RZ, R10 ;  /* 0x000000ffff027224 */ /* 0x000fe400078e000a */
[----:B------:R-:W-:-:S07]  /*7900*/  IMAD.MOV.U32 R3, RZ, RZ, R11 ;  /* 0x000000ffff037224 */ /* 0x000fce00078e000b */
[----:B0-----:R-:W-:Y:S05]  /*7910*/  CALL.REL.NOINC `($__internal_0_$__cuda_sm20_div_rn_f64_full) ;  /* 0x0000000000fc7944 */ /* 0x001fea0003c00000 */
.L_x_75:
[----:B------:R-:W-:Y:S05]  /*7920*/  BSYNC.RECONVERGENT B0 ;  /* 0x0000000000007941 */ /* 0x000fea0003800200 */
.L_x_74:
[----:B------:R-:W1:Y:S01]  /*7930*/  LDC.64 R10, c[0x0][0x390] ;  /* 0x0000e400ff0a7b82 */ /* 0x000e620000000a00 */
[----:B------:R-:W-:Y:S04]  /*7940*/  STG.E.64 desc[UR4][R26.64+0xe8], R2 ;  /* 0x0000e8021a007986 */ /* 0x000fe8000c101b04 */
[----:B-1----:R-:W2:Y:S02]  /*7950*/  LDG.E.64 R6, desc[UR4][R10.64] ;  /* 0x000000040a067981 */ /* 0x002ea4000c1e1b00 */
[----:B--2---:R-:W-:-:S05]  /*7960*/  IMAD.WIDE R6, R4, 0x8, R6 ;  /* 0x0000000804067825 */ /* 0x004fca00078e0206 */
[----:B------:R1:W-:Y:S04]  /*7970*/  ST.E.64 desc[UR4][R6.64+0x8], R2 ;  /* 0x0000080206007985 */ /* 0x0003e8000c101b04 */
[----:B------:R-:W2:Y:S04]  /*7980*/  LDG.E.64 R20, desc[UR4][R26.64+0x88] ;  /* 0x000088041a147981 */ /* 0x000ea8000c1e1b00 */
[----:B------:R-:W2:Y:S04]  /*7990*/  LDG.E.64 R22, desc[UR4][R26.64+0x18] ;  /* 0x000018041a167981 */ /* 0x000ea8000c1e1b00 */
[----:B------:R-:W3:Y:S04]  /*79a0*/  LDG.E.64 R24, desc[UR4][R26.64] ;  /* 0x000000041a187981 */ /* 0x000ee8000c1e1b00 */
[----:B------:R-:W4:Y:S04]  /*79b0*/  LDG.E.64 R14, desc[UR4][R26.64+0x28] ;  /* 0x000028041a0e7981 */ /* 0x000f28000c1e1b00 */
[----:B------:R-:W4:Y:S04]  /*79c0*/  LDG.E.64 R16, desc[UR4][R26.64+0xc8] ;  /* 0x0000c8041a107981 */ /* 0x000f28000c1e1b00 */
[----:B------:R-:W5:Y:S04]  /*79d0*/  LDG.E.64 R28, desc[UR4][R26.64+0xa0] ;  /* 0x0000a0041a1c7981 */ /* 0x000f68000c1e1b00 */
[----:B------:R-:W5:Y:S04]  /*79e0*/  LDG.E.64 R18, desc[UR4][R26.64+0x68] ;  /* 0x000068041a127981 */ /* 0x000f68000c1e1b00 */
[----:B------:R-:W5:Y:S04]  /*79f0*/  LDG.E.64 R8, desc[UR4][R26.64+0x100] ;  /* 0x000100041a087981 */ /* 0x000f68000c1e1b00 */
[----:B------:R-:W5:Y:S04]  /*7a00*/  LDG.E.64 R10, desc[UR4][R26.64+0x10] ;  /* 0x000010041a0a7981 */ /* 0x000f68000c1e1b00 */
[----:B------:R-:W5:Y:S04]  /*7a10*/  LDG.E.64 R12, desc[UR4][R26.64+0x38] ;  /* 0x000038041a0c7981 */ /* 0x000f68000c1e1b00 */
[----:B-1----:R-:W5:Y:S01]  /*7a20*/  LDG.E.64 R6, desc[UR4][R26.64+0x80] ;  /* 0x000080041a067981 */ /* 0x002f62000c1e1b00 */
[----:B--2---:R-:W-:-:S08]  /*7a30*/  DADD R20, R20, R22 ;  /* 0x0000000014147229 */ /* 0x004fd00000000016 */
[----:B---3--:R-:W-:Y:S02]  /*7a40*/  DADD R24, -R20, R24 ;  /* 0x0000000014187229 */ /* 0x008fe40000000118 */
[----:B----4-:R-:W-:Y:S01]  /*7a50*/  DADD R14, R14, R16 ;  /* 0x000000000e0e7229 */ /* 0x010fe20000000010 */
[----:B------:R-:W1:Y:S05]  /*7a60*/  LDC.64 R16, c[0x0][0x380] ;  /* 0x0000e000ff107b82 */ /* 0x000e6a0000000a00 */
[----:B-----5:R-:W-:-:S08]  /*7a70*/  DMUL R24, R24, R28 ;  /* 0x0000001c18187228 */ /* 0x020fd00000000000 */
[----:B------:R-:W-:Y:S02]  /*7a80*/  DFMA R14, R14, R18, R24 ;  /* 0x000000120e0e722b */ /* 0x000fe40000000018 */
[----:B------:R-:W-:Y:S01]  /*7a90*/  DADD R8, R8, -R10 ;  /* 0x0000000008087229 */ /* 0x000fe2000000080a */
[----:B------:R-:W-:Y:S07]  /*7aa0*/  STG.E.64 desc[UR4][R26.64+0x88], R20 ;  /* 0x000088141a007986 */ /* 0x000fee000c101b04 */
[----:B------:R-:W-:Y:S01]  /*7ab0*/  DFMA R8, R8, R12, R14 ;  /* 0x0000000c0808722b */ /* 0x000fe2000000000e */
[----:B------:R-:W-:Y:S04]  /*7ac0*/  STG.E.64 desc[UR4][R26.64], R24 ;  /* 0x000000181a007986 */ /* 0x000fe8000c101b04 */
[----:B------:R2:W-:Y:S04]  /*7ad0*/  STG.E.64 desc[UR4][R26.64+0x28], R14 ;  /* 0x0000280e1a007986 */ /* 0x0005e8000c101b04 */
[----:B------:R3:W-:Y:S04]  /*7ae0*/  STG.E.64 desc[UR4][R26.64+0x100], R8 ;  /* 0x000100081a007986 */ /* 0x0007e8000c101b04 */
[----:B-1----:R-:W4:Y:S01]  /*7af0*/  LDG.E.64 R2, desc[UR4][R16.64] ;  /* 0x0000000410027981 */ /* 0x002f22000c1e1b00 */
[----:B------:R-:W1:Y:S01]  /*7b00*/  MUFU.RCP64H R11, R7 ;  /* 0x00000007000b7308 */ /* 0x000e620000001800 */
[----:B------:R-:W-:-:S06]  /*7b10*/  IMAD.MOV.U32 R10, RZ, RZ, 0x1 ;  /* 0x00000001ff0a7424 */ /* 0x000fcc00078e00ff */
[----:B-1----:R-:W-:Y:S01]  /*7b20*/  DFMA R12, -R6, R10, 1 ;  /* 0x3ff00000060c742b */ /* 0x002fe2000000010a */
[----:B----4-:R-:W-:-:S06]  /*7b30*/  IMAD.WIDE R2, R0, 0x8, R2 ;  /* 0x0000000800027825 */ /* 0x010fcc00078e0202 */
[----:B------:R-:W4:Y:S01]  /*7b40*/  LD.E.64 R2, desc[UR4][R2.64+0x10] ;  /* 0x0000100402027980 */ /* 0x000f22000c101b00 */
[----:B------:R-:W-:-:S08]  /*7b50*/  DFMA R12, R12, R12, R12 ;  /* 0x0000000c0c0c722b */ /* 0x000fd0000000000c */
[----:B------:R-:W-:-:S08]  /*7b60*/  DFMA R12, R10, R12, R10 ;  /* 0x0000000c0a0c722b */ /* 0x000fd0000000000a */
[----:B--2---:R-:W-:-:S08]  /*7b70*/  DFMA R14, -R6, R12, 1 ;  /* 0x3ff00000060e742b */ /* 0x004fd0000000010c */
[----:B------:R-:W-:Y:S01]  /*7b80*/  DFMA R14, R12, R14, R12 ;  /* 0x0000000e0c0e722b */ /* 0x000fe2000000000c */
[----:B------:R-:W-:Y:S01]  /*7b90*/  BSSY.RECONVERGENT B0, `(.L_x_76) ;  /* 0x0000011000007945 */ /* 0x000fe20003800200 */
[----:B----4-:R-:W-:-:S08]  /*7ba0*/  DMUL R10, R2, R6 ;  /* 0x00000006020a7228 */ /* 0x010fd00000000000 */
[----:B---3--:R-:W-:-:S08]  /*7bb0*/  DADD R8, R8, R10 ;  /* 0x0000000008087229 */ /* 0x008fd0000000000a */
[----:B------:R-:W-:-:S08]  /*7bc0*/  DMUL R12, R8, R14 ;  /* 0x0000000e080c7228 */ /* 0x000fd00000000000 */
        /* <DEDUP_REMOVED lines=13> */
.L_x_77:
[----:B------:R-:W-:Y:S05]  /*7ca0*/  BSYNC.RECONVERGENT B0 ;  /* 0x0000000000007941 */ /* 0x000fea0003800200 */
.L_x_76:
[----:B------:R-:W1:Y:S01]  /*7cb0*/  LDC.64 R8, c[0x0][0x390] ;  /* 0x0000e400ff087b82 */ /* 0x000e620000000a00 */
[----:B------:R-:W-:Y:S04]  /*7cc0*/  STG.E.64 desc[UR4][R26.64+0x100], R2 ;  /* 0x000100021a007986 */ /* 0x000fe8000c101b04 */
[----:B-1----:R-:W2:Y:S02]  /*7cd0*/  LDG.E.64 R6, desc[UR4][R8.64] ;  /* 0x0000000408067981 */ /* 0x002ea4000c1e1b00 */
[----:B--2---:R-:W-:-:S05]  /*7ce0*/  IMAD.WIDE R6, R4, 0x8, R6 ;  /* 0x0000000804067825 */ /* 0x004fca00078e0206 */
[----:B------:R-:W-:Y:S01]  /*7cf0*/  ST.E.64 desc[UR4][R6.64+0x10], R2 ;  /* 0x0000100206007985 */ /* 0x000fe2000c101b04 */
[----:B------:R-:W-:Y:S05]  /*7d00*/  EXIT ;  /* 0x000000000000794d */ /* 0x000fea0003800000 */
        .weak           $__internal_0_$__cuda_sm20_div_rn_f64_full
        .type           $__internal_0_$__cuda_sm20_div_rn_f64_full,@function
        .size           $__internal_0_$__cuda_sm20_div_rn_f64_full,($_Z15evaluate_kernelPPKdPdPS2_i$__internal_trig_reduction_slowpathd - $__internal_0_$__cuda_sm20_div_rn_f64_full)
$__internal_0_$__cuda_sm20_div_rn_f64_full:
[C---:B------:R-:W-:Y:S01]  /*7d10*/  FSETP.GEU.AND P0, PT, |R3|.reuse, 1.469367938527859385e-39, PT ;  /* 0x001000000300780b */ /* 0x040fe20003f0e200 */
[----:B------:R-:W-:Y:S01]  /*7d20*/  IMAD.MOV.U32 R10, RZ, RZ, 0x1 ;  /* 0x00000001ff0a7424 */ /* 0x000fe200078e00ff */
[----:B------:R-:W-:Y:S01]  /*7d30*/  LOP3.LUT R8, R3, 0x800fffff, RZ, 0xc0, !PT ;  /* 0x800fffff03087812 */ /* 0x000fe200078ec0ff */
[----:B------:R-:W-:Y:S01]  /*7d40*/  IMAD.MOV.U32 R7, RZ, RZ, 0x1ca00000 ;  /* 0x1ca00000ff077424 */ /* 0x000fe200078e00ff */
[C---:B------:R-:W-:Y:S01]  /*7d50*/  FSETP.GEU.AND P2, PT, |R19|.reuse, 1.469367938527859385e-39, PT ;  /* 0x001000001300780b */ /* 0x040fe20003f4e200 */
[----:B------:R-:W-:Y:S01]  /*7d60*/  BSSY.RECONVERGENT B1, `(.L_x_78) ;  /* 0x0000053000017945 */ /* 0x000fe20003800200 */
[----:B------:R-:W-:Y:S01]  /*7d70*/  LOP3.LUT R9, R8, 0x3ff00000, RZ, 0xfc, !PT ;  /* 0x3ff0000008097812 */ /* 0x000fe200078efcff */
[----:B------:R-:W-:Y:S01]  /*7d80*/  IMAD.MOV.U32 R8, RZ, RZ, R2 ;  /* 0x000000ffff087224 */ /* 0x000fe200078e0002 */
[----:B------:R-:W-:Y:S02]  /*7d90*/  LOP3.LUT R22, R19, 0x7ff00000, RZ, 0xc0, !PT ;  /* 0x7ff0000013167812 */ /* 0x000fe400078ec0ff */
[----:B------:R-:W-:-:S03]  /*7da0*/  LOP3.LUT R21, R3, 0x7ff00000, RZ, 0xc0, !PT ;  /* 0x7ff0000003157812 */ /* 0x000fc600078ec0ff */
[----:B------:R-:W-:Y:S01]  /*7db0*/  @!P0 DMUL R8, R2, 8.98846567431157953865e+307 ;  /* 0x7fe0000002088828 */ /* 0x000fe20000000000 */
[C---:B------:R-:W-:Y:S01]  /*7dc0*/  ISETP.GE.U32.AND P1, PT, R22.reuse, R21, PT ;  /* 0x000000151600720c */ /* 0x040fe20003f26070 */
[----:B------:R-:W-:Y:S02]  /*7dd0*/  IMAD.MOV.U32 R20, RZ, RZ, R22 ;  /* 0x000000ffff147224 */ /* 0x000fe400078e0016 */
[----:B------:R-:W-:Y:S02]  /*7de0*/  @!P2 LOP3.LUT R5, R3, 0x7ff00000, RZ, 0xc0, !PT ;  /* 0x7ff000000305a812 */ /* 0x000fe400078ec0ff */
[----:B------:R-:W0:Y:S02]  /*7df0*/  MUFU.RCP64H R11, R9 ;  /* 0x00000009000b7308 */ /* 0x000e240000001800 */
[----:B------:R-:W-:-:S04]  /*7e00*/  @!P2 ISETP.GE.U32.AND P3, PT, R22, R5, PT ;  /* 0x000000051600a20c */ /* 0x000fc80003f66070 */
[----:B------:R-:W-:-:S04]  /*7e10*/  @!P2 SEL R5, R7, 0x63400000, !P3 ;  /* 0x634000000705a807 */ /* 0x000fc80005800000 */
[----:B------:R-:W-:Y:S01]  /*7e20*/  @!P2 LOP3.LUT R5, R5, 0x80000000, R19, 0xf8, !PT ;  /* 0x800000000505a812 */ /* 0x000fe200078ef813 */
[----:B0-----:R-:W-:-:S08]  /*7e30*/  DFMA R12, R10, -R8, 1 ;  /* 0x3ff000000a0c742b */ /* 0x001fd00000000808 */
[----:B------:R-:W-:-:S08]  /*7e40*/  DFMA R12, R12, R12, R12 ;  /* 0x0000000c0c0c722b */ /* 0x000fd0000000000c */
[----:B------:R-:W-:Y:S01]  /*7e50*/  DFMA R14, R10, R12, R10 ;  /* 0x0000000c0a0e722b */ /* 0x000fe2000000000a */
[----:B------:R-:W-:Y:S01]  /*7e60*/  SEL R11, R7, 0x63400000, !P1 ;  /* 0x63400000070b7807 */ /* 0x000fe20004800000 */
[----:B------:R-:W-:Y:S01]  /*7e70*/  IMAD.MOV.U32 R10, RZ, RZ, R18 ;  /* 0x000000ffff0a7224 */ /* 0x000fe200078e0012 */
[----:B------:R-:W-:Y:S01]  /*7e80*/  @!P2 LOP3.LUT R13, R5, 0x100000, RZ, 0xfc, !PT ;  /* 0x00100000050da812 */ /* 0x000fe200078efcff */
[----:B------:R-:W-:Y:S01]  /*7e90*/  @!P2 IMAD.MOV.U32 R12, RZ, RZ, RZ ;  /* 0x000000ffff0ca224 */ /* 0x000fe200078e00ff */
[----:B------:R-:W-:Y:S01]  /*7ea0*/  LOP3.LUT R11, R11, 0x800fffff, R19, 0xf8, !PT ;  /* 0x800fffff0b0b7812 */ /* 0x000fe200078ef813 */
[----:B------:R-:W-:Y:S02]  /*7eb0*/  IMAD.MOV.U32 R5, RZ, RZ, R21 ;  /* 0x000000ffff057224 */ /* 0x000fe400078e0015 */
[----:B------:R-:W-:Y:S01]  /*7ec0*/  DFMA R16, R14, -R8, 1 ;  /* 0x3ff000000e10742b */ /* 0x000fe20000000808 */
[----:B------:R-:W-:Y:S02]  /*7ed0*/  @!P0 LOP3.LUT R5, R9, 0x7ff00000, RZ, 0xc0, !PT ;  /* 0x7ff0000009058812 */ /* 0x000fe400078ec0ff */
[----:B------:R-:W-:-:S03]  /*7ee0*/  @!P2 DFMA R10, R10, 2, -R12 ;  /* 0x400000000a0aa82b */ /* 0x000fc6000000080c */
[----:B------:R-:W-:Y:S02]  /*7ef0*/  VIADD R23, R5, 0xffffffff ;  /* 0xffffffff05177836 */ /* 0x000fe40000000000 */
[----:B------:R-:W-:-:S05]  /*7f00*/  DFMA R16, R14, R16, R14 ;  /* 0x000000100e10722b */ /* 0x000fca000000000e */
[----:B------:R-:W-:-:S03]  /*7f10*/  @!P2 LOP3.LUT R20, R11, 0x7ff00000, RZ, 0xc0, !PT ;  /* 0x7ff000000b14a812 */ /* 0x000fc600078ec0ff */
[----:B------:R-:W-:Y:S02]  /*7f20*/  DMUL R12, R16, R10 ;  /* 0x0000000a100c7228 */ /* 0x000fe40000000000 */
[----:B------:R-:W-:-:S05]  /*7f30*/  VIADD R21, R20, 0xffffffff ;  /* 0xffffffff14157836 */ /* 0x000fca0000000000 */
[----:B------:R-:W-:Y:S01]  /*7f40*/  ISETP.GT.U32.AND P0, PT, R21, 0x7feffffe, PT ;  /* 0x7feffffe1500780c */ /* 0x000fe20003f04070 */
[----:B------:R-:W-:-:S03]  /*7f50*/  DFMA R14, R12, -R8, R10 ;  /* 0x800000080c0e722b */ /* 0x000fc6000000000a */
[----:B------:R-:W-:-:S05]  /*7f60*/  ISETP.GT.U32.OR P0, PT, R23, 0x7feffffe, P0 ;  /* 0x7feffffe1700780c */ /* 0x000fca0000704470 */
[----:B------:R-:W-:-:S08]  /*7f70*/  DFMA R16, R16, R14, R12 ;  /* 0x0000000e1010722b */ /* 0x000fd0000000000c */
[----:B------:R-:W-:Y:S05]  /*7f80*/  @P0 BRA `(.L_x_79) ;  /* 0x00000000006c0947 */ /* 0x000fea0003800000 */
[----:B------:R-:W-:Y:S01]  /*7f90*/  LOP3.LUT R13, R3, 0x7ff00000, RZ, 0xc0, !PT ;  /* 0x7ff00000030d7812 */ /* 0x000fe200078ec0ff */
[----:B------:R-:W-:-:S03]  /*7fa0*/  IMAD.MOV.U32 R14, RZ, RZ, RZ ;  /* 0x000000ffff0e7224 */ /* 0x000fc600078e00ff */
[CC--:B------:R-:W-:Y:S02]  /*7fb0*/  VIADDMNMX R5, R22.reuse, -R13.reuse, 0xb9600000, !PT ;  /* 0xb960000016057446 */ /* 0x0c0fe4000780090d */
[----:B------:R-:W-:Y:S02]  /*7fc0*/  ISETP.GE.U32.AND P0, PT, R22, R13, PT ;  /* 0x0000000d1600720c */ /* 0x000fe40003f06070 */
[----:B------:R-:W-:Y:S02]  /*7fd0*/  VIMNMX R5, PT, PT, R5, 0x46a00000, PT ;  /* 0x46a0000005057848 */ /* 0x000fe40003fe0100 */
[----:B------:R-:W-:-:S05]  /*7fe0*/  SEL R12, R7, 0x63400000, !P0 ;  /* 0x63400000070c7807 */ /* 0x000fca0004000000 */
[----:B------:R-:W-:-:S04]  /*7ff0*/  IMAD.IADD R7, R5, 0x1, -R12 ;  /* 0x0000000105077824 */ /* 0x000fc800078e0a0c */
[----:B------:R-:W-:-:S06]  /*8000*/  VIADD R15, R7, 0x7fe00000 ;  /* 0x7fe00000070f7836 */ /* 0x000fcc0000000000 */
[----:B------:R-:W-:-:S10]  /*8010*/  DMUL R12, R16, R14 ;  /* 0x0000000e100c7228 */ /* 0x000fd40000000000 */
[----:B------:R-:W-:-:S13]  /*8020*/  FSETP.GTU.AND P0, PT, |R13|, 1.469367938527859385e-39, PT ;  /* 0x001000000d00780b */ /* 0x000fda0003f0c200 */
[----:B------:R-:W-:Y:S05]  /*8030*/  @P0 BRA `(.L_x_80) ;  /* 0x0000000000940947 */ /* 0x000fea0003800000 */
[----:B------:R-:W-:Y:S01]  /*8040*/  DFMA R8, R16, -R8, R10 ;  /* 0x800000081008722b */ /* 0x000fe2000000000a */
[----:B------:R-:W-:-:S09]  /*8050*/  IMAD.MOV.U32 R14, RZ, RZ, RZ ;  /* 0x000000ffff0e7224 */ /* 0x000fd200078e00ff */
[C---:B------:R-:W-:Y:S02]  /*8060*/  FSETP.NEU.AND P0, PT, R9.reuse, RZ, PT ;  /* 0x000000ff0900720b */ /* 0x040fe40003f0d000 */
[----:B------:R-:W-:-:S04]  /*8070*/  LOP3.LUT R5, R9, 0x80000000, R3, 0x48, !PT ;  /* 0x8000000009057812 */ /* 0x000fc800078e4803 */
[----:B------:R-:W-:-:S07]  /*8080*/  LOP3.LUT R15, R5, R15, RZ, 0xfc, !PT ;  /* 0x0000000f050f7212 */ /* 0x000fce00078efcff */
[----:B------:R-:W-:Y:S05]  /*8090*/  @!P0 BRA `(.L_x_80) ;  /* 0x00000000007c8947 */ /* 0x000fea0003800000 */
[----:B------:R-:W-:Y:S01]  /*80a0*/  IMAD.MOV R3, RZ, RZ, -R7 ;  /* 0x000000ffff037224 */ /* 0x000fe200078e0a07 */
[----:B------:R-:W-:Y:S01]  /*80b0*/  DMUL.RP R14, R16, R14 ;  /* 0x0000000e100e7228 */ /* 0x000fe20000008000 */
[----:B------:R-:W-:-:S06]  /*80c0*/  IMAD.MOV.U32 R2, RZ, RZ, RZ ;  /* 0x000000ffff027224 */ /* 0x000fcc00078e00ff */
[----:B------:R-:W-:-:S03]  /*80d0*/  DFMA R2, R12, -R2, R16 ;  /* 0x800000020c02722b */ /* 0x000fc60000000010 */
[----:B------:R-:W-:-:S03]  /*80e0*/  LOP3.LUT R5, R15, R5, RZ, 0x3c, !PT ;  /* 0x000000050f057212 */ /* 0x000fc600078e3cff */
[----:B------:R-:W-:-:S04]  /*80f0*/  IADD3 R2, PT, PT, -R7, -0x43300000, RZ ;  /* 0xbcd0000007027810 */ /* 0x000fc80007ffe1ff */
[----:B------:R-:W-:-:S04]  /*8100*/  FSETP.NEU.AND P0, PT, |R3|, R2, PT ;  /* 0x000000020300720b */ /* 0x000fc80003f0d200 */
[----:B------:R-:W-:Y:S02]  /*8110*/  FSEL R12, R14, R12, !P0 ;  /* 0x0000000c0e0c7208 */ /* 0x000fe40004000000 */
[----:B------:R-:W-:Y:S01]  /*8120*/  FSEL R13, R5, R13, !P0 ;  /* 0x0000000d050d7208 */ /* 0x000fe20004000000 */
[----:B------:R-:W-:Y:S06]  /*8130*/  BRA `(.L_x_80) ;  /* 0x0000000000547947 */ /* 0x000fec0003800000 */
.L_x_79:
[----:B------:R-:W-:-:S14]  /*8140*/  DSETP.NAN.AND P0, PT, R18, R18, PT ;  /* 0x000000121200722a */ /* 0x000fdc0003f08000 */
[----:B------:R-:W-:Y:S05]  /*8150*/  @P0 BRA `(.L_x_81) ;  /* 0x0000000000440947 */ /* 0x000fea0003800000 */
[----:B------:R-:W-:-:S14]  /*8160*/  DSETP.NAN.AND P0, PT, R2, R2, PT ;  /* 0x000000020200722a */ /* 0x000fdc0003f08000 */
[----:B------:R-:W-:Y:S05]  /*8170*/  @P0 BRA `(.L_x_82) ;  /* 0x0000000000300947 */ /* 0x000fea0003800000 */
[----:B------:R-:W-:Y:S01]  /*8180*/  ISETP.NE.AND P0, PT, R20, R5, PT ;  /* 0x000000051400720c */ /* 0x000fe20003f05270 */
[----:B------:R-:W-:Y:S02]  /*8190*/  IMAD.MOV.U32 R12, RZ, RZ, 0x0 ;  /* 0x00000000ff0c7424 */ /* 0x000fe400078e00ff */
[----:B------:R-:W-:-:S10]  /*81a0*/  IMAD.MOV.U32 R13, RZ, RZ, -0x80000 ;  /* 0xfff80000ff0d7424 */ /* 0x000fd400078e00ff */
[----:B------:R-:W-:Y:S05]  /*81b0*/  @!P0 BRA `(.L_x_80) ;  /* 0x0000000000348947 */ /* 0x000fea0003800000 */
[----:B------:R-:W-:Y:S02]  /*81c0*/  ISETP.NE.AND P0, PT, R20, 0x7ff00000, PT ;  /* 0x7ff000001400780c */ /* 0x000fe40003f05270 */
[----:B------:R-:W-:Y:S02]  /*81d0*/  LOP3.LUT R13, R19, 0x80000000, R3, 0x48, !PT ;  /* 0x80000000130d7812 */ /* 0x000fe400078e4803 */
[----:B------:R-:W-:-:S13]  /*81e0*/  ISETP.EQ.OR P0, PT, R5, RZ, !P0 ;  /* 0x000000ff0500720c */ /* 0x000fda0004702670 */
[----:B------:R-:W-:Y:S01]  /*81f0*/  @P0 LOP3.LUT R2, R13, 0x7ff00000, RZ, 0xfc, !PT ;  /* 0x7ff000000d020812 */ /* 0x000fe200078efcff */
[----:B------:R-:W-:Y:S02]  /*8200*/  @!P0 IMAD.MOV.U32 R12, RZ, RZ, RZ ;  /* 0x000000ffff0c8224 */ /* 0x000fe400078e00ff */
[----:B------:R-:W-:Y:S02]  /*8210*/  @P0 IMAD.MOV.U32 R12, RZ, RZ, RZ ;  /* 0x000000ffff0c0224 */ /* 0x000fe400078e00ff */
[----:B------:R-:W-:Y:S01]  /*8220*/  @P0 IMAD.MOV.U32 R13, RZ, RZ, R2 ;  /* 0x000000ffff0d0224 */ /* 0x000fe200078e0002 */
[----:B------:R-:W-:Y:S06]  /*8230*/  BRA `(.L_x_80) ;  /* 0x0000000000147947 */ /* 0x000fec0003800000 */
.L_x_82:
[----:B------:R-:W-:Y:S01]  /*8240*/  LOP3.LUT R13, R3, 0x80000, RZ, 0xfc, !PT ;  /* 0x00080000030d7812 */ /* 0x000fe200078efcff */
[----:B------:R-:W-:Y:S01]  /*8250*/  IMAD.MOV.U32 R12, RZ, RZ, R2 ;  /* 0x000000ffff0c7224 */ /* 0x000fe200078e0002 */
[----:B------:R-:W-:Y:S06]  /*8260*/  BRA `(.L_x_80) ;  /* 0x0000000000087947 */ /* 0x000fec0003800000 */
.L_x_81:
[----:B------:R-:W-:Y:S01]  /*8270*/  LOP3.LUT R13, R19, 0x80000, RZ, 0xfc, !PT ;  /* 0x00080000130d7812 */ /* 0x000fe200078efcff */
[----:B------:R-:W-:-:S07]  /*8280*/  IMAD.MOV.U32 R12, RZ, RZ, R18 ;  /* 0x000000ffff0c7224 */ /* 0x000fce00078e0012 */
.L_x_80:
[----:B------:R-:W-:Y:S05]  /*8290*/  BSYNC.RECONVERGENT B1 ;  /* 0x0000000000017941 */ /* 0x000fea0003800200 */
.L_x_78:
[----:B------:R-:W-:Y:S02]  /*82a0*/  IMAD.MOV.U32 R7, RZ, RZ, 0x0 ;  /* 0x00000000ff077424 */ /* 0x000fe400078e00ff */
[----:B------:R-:W-:Y:S02]  /*82b0*/  IMAD.MOV.U32 R2, RZ, RZ, R12 ;  /* 0x000000ffff027224 */ /* 0x000fe400078e000c */
[----:B------:R-:W-:Y:S01]  /*82c0*/  IMAD.MOV.U32 R3, RZ, RZ, R13 ;  /* 0x000000ffff037224 */ /* 0x000fe200078e000d */
[----:B------:R-:W-:Y:S06]  /*82d0*/  RET.REL.NODEC R6 `(_Z15evaluate_kernelPPKdPdPS2_i) ;  /* 0xffffff7c06487950 */ /* 0x000fec0003c3ffff */
        .type           $_Z15evaluate_kernelPPKdPdPS2_i$__internal_trig_reduction_slowpathd,@function
        .size           $_Z15evaluate_kernelPPKdPdPS2_i$__internal_trig_reduction_slowpathd,(.L_x_92 - $_Z15evaluate_kernelPPKdPdPS2_i$__internal_trig_reduction_slowpathd)
$_Z15evaluate_kernelPPKdPdPS2_i$__internal_trig_reduction_slowpathd:
[--C-:B------:R-:W-:Y:S01]  /*82e0*/  SHF.R.U32.HI R65, RZ, 0x14, R64.reuse ;  /* 0x00000014ff417819 */ /* 0x100fe20000011640 */
[----:B------:R-:W-:Y:S02]  /*82f0*/  IMAD.MOV.U32 R32, RZ, RZ, R64 ;  /* 0x000000ffff207224 */ /* 0x000fe400078e0040 */
[----:B------:R-:W-:Y:S01]  /*8300*/  IMAD.MOV.U32 R31, RZ, RZ, RZ ;  /* 0x000000ffff1f7224 */ /* 0x000fe200078e00ff */
[----:B------:R-:W-:-:S04]  /*8310*/  LOP3.LUT R28, R65, 0x7ff, RZ, 0xc0, !PT ;  /* 0x000007ff411c7812 */ /* 0x000fc800078ec0ff */
[----:B------:R-:W-:-:S13]  /*8320*/  ISETP.NE.AND P0, PT, R28, 0x7ff, PT ;  /* 0x000007ff1c00780c */ /* 0x000fda0003f05270 */
[----:B------:R-:W-:Y:S05]  /*8330*/  @!P0 BRA `(.L_x_83) ;  /* 0x0000000800748947 */ /* 0x000fea0003800000 */
[----:B------:R-:W-:Y:S01]  /*8340*/  VIADD R28, R28, 0xfffffc00 ;  /* 0xfffffc001c1c7836 */ /* 0x000fe20000000000 */
[----:B------:R-:W-:Y:S01]  /*8350*/  BSSY.RECONVERGENT B0, `(.L_x_84) ;  /* 0x0000037000007945 */ /* 0x000fe20003800200 */
[----:B------:R-:W-:-:S03]  /*8360*/  CS2R R34, SRZ ;  /* 0x0000000000227805 */ /* 0x000fc6000001ff00 */
[----:B------:R-:W-:Y:S02]  /*8370*/  SHF.R.U32.HI R31, RZ, 0x6, R28 ;  /* 0x00000006ff1f7819 */ /* 0x000fe4000001161c */
[----:B------:R-:W-:Y:S02]  /*8380*/  ISETP.GE.U32.AND P0, PT, R28, 0x80, PT ;  /* 0x000000801c00780c */ /* 0x000fe40003f06070 */
[C---:B------:R-:W-:Y:S02]  /*8390*/  IADD3 R30, PT, PT, -R31.reuse, 0x13, RZ ;  /* 0x000000131f1e7810 */ /* 0x040fe40007ffe1ff */
[----:B------:R-:W-:Y:S02]  /*83a0*/  IADD3 R28, PT, PT, -R31, 0xf, RZ ;  /* 0x0000000f1f1c7810 */ /* 0x000fe40007ffe1ff */
[----:B------:R-:W-:-:S04]  /*83b0*/  SEL R30, R30, 0x12, P0 ;  /* 0x000000121e1e7807 */ /* 0x000fc80000000000 */
[----:B------:R-:W-:-:S13]  /*83c0*/  ISETP.GE.AND P0, PT, R28, R30, PT ;  /* 0x0000001e1c00720c */ /* 0x000fda0003f06270 */
[----:B------:R-:W-:Y:S05]  /*83d0*/  @P0 BRA `(.L_x_85) ;  /* 0x0000000000b80947 */ /* 0x000fea0003800000 */
[----:B------:R-:W0:Y:S01]  /*83e0*/  LDC.64 R74, c[0x0][0x358] ;  /* 0x0000d600ff4a7b82 */ /* 0x000e220000000a00 */
[C---:B------:R-:W-:Y:S01]  /*83f0*/  SHF.L.U64.HI R32, R29.reuse, 0xb, R32 ;  /* 0x0000000b1d207819 */ /* 0x040fe20000010220 */
[----:B------:R-:W-:Y:S01]  /*8400*/  BSSY.RECONVERGENT B1, `(.L_x_86) ;  /* 0x0000025000017945 */ /* 0x000fe20003800200 */
[----:B------:R-:W-:Y:S01]  /*8410*/  IADD3 R30, PT, PT, RZ, -R31, -R30 ;  /* 0x8000001fff1e7210 */ /* 0x000fe20007ffe81e */
[----:B------:R-:W-:Y:S01]  /*8420*/  IMAD.SHL.U32 R29, R29, 0x800, RZ ;  /* 0x000008001d1d7824 */ /* 0x000fe200078e00ff */
[----:B------:R-:W-:Y:S01]  /*8430*/  CS2R R34, SRZ ;  /* 0x0000000000227805 */ /* 0x000fe2000001ff00 */
[----:B------:R-:W-:Y:S01]  /*8440*/  IMAD.MOV.U32 R31, RZ, RZ, RZ ;  /* 0x000000ffff1f7224 */ /* 0x000fe200078e00ff */
[----:B------:R-:W-:-:S07]  /*8450*/  LOP3.LUT R32, R32, 0x80000000, RZ, 0xfc, !PT ;  /* 0x8000000020207812 */ /* 0x000fce00078efcff */
.L_x_87:
[----:B------:R-:W1:Y:S01]  /*8460*/  LDC.64 R60, c[0x4][RZ] ;  /* 0x01000000ff3c7b82 */ /* 0x000e620000000a00 */
[----:B0-----:R-:W-:Y:S02]  /*8470*/  R2UR UR6, R74 ;  /* 0x000000004a0672ca */ /* 0x001fe400000e0000 */
[----:B------:R-:W-:Y:S01]  /*8480*/  R2UR UR7, R75 ;  /* 0x000000004b0772ca */ /* 0x000fe200000e0000 */
[----:B-1----:R-:W-:-:S12]  /*8490*/  IMAD.WIDE R60, R28, 0x8, R60 ;  /* 0x000000081c3c7825 */ /* 0x002fd800078e023c */
[----:B------:R-:W2:Y:S01]  /*84a0*/  LDG.E.64.CONSTANT R60, desc[UR6][R60.64] ;  /* 0x000000063c3c7981 */ /* 0x000ea2000c1e9b00 */
[----:B------:R-:W-:Y:S02]  /*84b0*/  IMAD.MOV.U32 R76, RZ, RZ, R34 ;  /* 0x000000ffff4c7224 */ /* 0x000fe400078e0022 */
[----:B------:R-:W-:Y:S02]  /*84c0*/  IMAD.MOV.U32 R77, RZ, RZ, R35 ;  /* 0x000000ffff4d7224 */ /* 0x000fe400078e0023 */
[----:B------:R-:W-:Y:S02]  /*84d0*/  VIADD R30, R30, 0x1 ;  /* 0x000000011e1e7836 */ /* 0x000fe40000000000 */
[----:B------:R-:W-:Y:S02]  /*84e0*/  VIADD R28, R28, 0x1 ;  /* 0x000000011c1c7836 */ /* 0x000fe40000000000 */
[----:B--2---:R-:W-:-:S04]  /*84f0*/  IMAD.WIDE.U32 R76, P0, R60, R29, R76 ;  /* 0x0000001d3c4c7225 */ /* 0x004fc8000780004c */
[----:B------:R-:W-:Y:S02]  /*8500*/  IMAD R34, R60, R32, RZ ;  /* 0x000000203c227224 */ /* 0x000fe400078e02ff */
[----:B------:R-:W-:-:S03]  /*8510*/  IMAD R33, R61, R29, RZ ;  /* 0x0000001d3d217224 */ /* 0x000fc600078e02ff */
[----:B------:R-:W-:-:S04]  /*8520*/  IADD3 R34, P1, PT, R34, R77, RZ ;  /* 0x0000004d22227210 */ /* 0x000fc80007f3e0ff */
[----:B------:R-:W-:Y:S01]  /*8530*/  IADD3 R35, P2, PT, R33, R34, RZ ;  /* 0x0000002221237210 */ /* 0x000fe20007f5e0ff */
[----:B------:R-:W-:Y:S02]  /*8540*/  IMAD.MOV.U32 R34, RZ, RZ, R76 ;  /* 0x000000ffff227224 */ /* 0x000fe400078e004c */
[C---:B------:R-:W-:Y:S02]  /*8550*/  IMAD R33, R31.reuse, 0x8, R1 ;  /* 0x000000081f217824 */ /* 0x040fe400078e0201 */
[----:B------:R-:W-:-:S03]  /*8560*/  VIADD R31, R31, 0x1 ;  /* 0x000000011f1f7836 */ /* 0x000fc60000000000 */
[----:B------:R0:W-:Y:S02]  /*8570*/  STL.64 [R33], R34 ;  /* 0x0000002221007387 */ /* 0x0001e40000100a00 */
[----:B0-----:R-:W-:-:S04]  /*8580*/  IMAD.HI.U32 R34, R60, R32, RZ ;  /* 0x000000203c227227 */ /* 0x001fc800078e00ff */
[----:B------:R-:W-:-:S04]  /*8590*/  IMAD.HI.U32 R33, R61, R29, RZ ;  /* 0x0000001d3d217227 */ /* 0x000fc800078e00ff */
[----:B------:R-:W-:Y:S01]  /*85a0*/  IMAD.X R34, RZ, RZ, R34, P0 ;  /* 0x000000ffff227224 */ /* 0x000fe200000e0622 */
[----:B------:R-:W-:Y:S01]  /*85b0*/  ISETP.NE.AND P0, PT, R30, -0xf, PT ;  /* 0xfffffff11e00780c */ /* 0x000fe20003f05270 */
[CC--:B------:R-:W-:Y:S02]  /*85c0*/  IMAD R60, R61.reuse, R32.reuse, RZ ;  /* 0x000000203d3c7224 */ /* 0x0c0fe400078e02ff */
[----:B------:R-:W-:Y:S01]  /*85d0*/  IMAD.HI.U32 R35, R61, R32, RZ ;  /* 0x000000203d237227 */ /* 0x000fe200078e00ff */
[----:B------:R-:W-:-:S04]  /*85e0*/  IADD3.X R33, P1, PT, R33, R34, RZ, P1, !PT ;  /* 0x0000002221217210 */ /* 0x000fc80000f3e4ff */
[----:B------:R-:W-:Y:S01]  /*85f0*/  IADD3.X R33, P2, PT, R60, R33, RZ, P2, !PT ;  /* 0x000000213c217210 */ /* 0x000fe2000175e4ff */
[----:B------:R-:W-:-:S04]  /*8600*/  IMAD.X R34, RZ, RZ, R35, P1 ;  /* 0x000000ffff227224 */ /* 0x000fc800008e0623 */
[----:B------:R-:W-:-:S04]  /*8610*/  IMAD.X R34, RZ, RZ, R34, P2 ;  /* 0x000000ffff227224 */ /* 0x000fc800010e0622 */
[----:B------:R-:W-:Y:S02]  /*8620*/  IMAD.MOV.U32 R35, RZ, RZ, R34 ;  /* 0x000000ffff237224 */ /* 0x000fe400078e0022 */
[----:B------:R-:W-:Y:S01]  /*8630*/  IMAD.MOV.U32 R34, RZ, RZ, R33 ;  /* 0x000000ffff227224 */ /* 0x000fe200078e0021 */
[----:B------:R-:W-:Y:S06]  /*8640*/  @P0 BRA `(.L_x_87) ;  /* 0xfffffffc00840947 */ /* 0x000fec000383ffff */
[----:B------:R-:W-:Y:S05]  /*8650*/  BSYNC.RECONVERGENT B1 ;  /* 0x0000000000017941 */ /* 0x000fea0003800200 */
.L_x_86:
[----:B------:R-:W-:-:S05]  /*8660*/  LOP3.LUT R29, R65, 0x7ff, RZ, 0xc0, !PT ;  /* 0x000007ff411d7812 */ /* 0x000fca00078ec0ff */
[----:B------:R-:W-:-:S05]  /*8670*/  VIADD R29, R29, 0xfffffc00 ;  /* 0xfffffc001d1d7836 */ /* 0x000fca0000000000 */
[----:B------:R-:W-:Y:S02]  /*8680*/  SHF.R.U32.HI R28, RZ, 0x6, R29 ;  /* 0x00000006ff1c7819 */ /* 0x000fe4000001161d */
[----:B------:R-:W-:Y:S02]  /*8690*/  ISETP.GE.U32.AND P0, PT, R29, 0x80, PT ;  /* 0x000000801d00780c */ /* 0x000fe40003f06070 */
[----:B------:R-:W-:-:S04]  /*86a0*/  IADD3 R28, PT, PT, -R28, 0x13, RZ ;  /* 0x000000131c1c7810 */ /* 0x000fc80007ffe1ff */
[----:B------:R-:W-:-:S07]  /*86b0*/  SEL R28, R28, 0x12, P0 ;  /* 0x000000121c1c7807 */ /* 0x000fce0000000000 */
.L_x_85:
[----:B------:R-:W-:Y:S05]  /*86c0*/  BSYNC.RECONVERGENT B0 ;  /* 0x0000000000007941 */ /* 0x000fea0003800200 */
.L_x_84:
[C---:B------:R-:W-:Y:S02]  /*86d0*/  LOP3.LUT R29, R65.reuse, 0x7ff, RZ, 0xc0, !PT ;  /* 0x000007ff411d7812 */ /* 0x040fe400078ec0ff */
[----:B------:R-:W-:-:S03]  /*86e0*/  LOP3.LUT P0, R65, R65, 0x3f, RZ, 0xc0, !PT ;  /* 0x0000003f41417812 */ /* 0x000fc6000780c0ff */
[----:B------:R-:W-:-:S05]  /*86f0*/  VIADD R29, R29, 0xfffffc00 ;  /* 0xfffffc001d1d7836 */ /* 0x000fca0000000000 */
[----:B------:R-:W-:-:S05]  /*8700*/  SHF.R.U32.HI R29, RZ, 0x6, R29 ;  /* 0x00000006ff1d7819 */ /* 0x000fca000001161d */
[----:B------:R-:W-:-:S04]  /*8710*/  IMAD.IADD R29, R29, 0x1, R28 ;  /* 0x000000011d1d7824 */ /* 0x000fc800078e021c */
[----:B------:R-:W-:-:S05]  /*8720*/  IMAD.U32 R29, R29, 0x8, R1 ;  /* 0x000000081d1d7824 */ /* 0x000fca00078e0001 */
[----:B------:R0:W-:Y:S04]  /*8730*/  STL.64 [R29+-0x78], R34 ;  /* 0xffff88221d007387 */ /* 0x0001e80000100a00 */
[----:B------:R-:W2:Y:S04]  /*8740*/  @P0 LDL.64 R60, [R1+0x8] ;  /* 0x00000800013c0983 */ /* 0x000ea80000100a00 */
[----:B------:R-:W3:Y:S04]  /*8750*/  LDL.64 R30, [R1+0x10] ;  /* 0x00001000011e7983 */ /* 0x000ee80000100a00 */
[----:B0-----:R-:W4:Y:S01]  /*8760*/  LDL.64 R28, [R1+0x18] ;  /* 0x00001800011c7983 */ /* 0x001f220000100a00 */
[----:B------:R-:W-:Y:S01]  /*8770*/  @P0 LOP3.LUT R33, R65, 0x3f, RZ, 0x3c, !PT ;  /* 0x0000003f41210812 */ /* 0x000fe200078e3cff */
[----:B------:R-:W-:Y:S01]  /*8780*/  BSSY.RECONVERGENT B0, `(.L_x_88) ;  /* 0x0000034000007945 */ /* 0x000fe20003800200 */
[----:B--2---:R-:W-:-:S02]  /*8790*/  @P0 SHF.R.U64 R62, R60, 0x1, R61 ;  /* 0x000000013c3e0819 */ /* 0x004fc4000000123d */
[----:B------:R-:W-:Y:S02]  /*87a0*/  @P0 SHF.R.U32.HI R60, RZ, 0x1, R61 ;  /* 0x00000001ff3c0819 */ /* 0x000fe4000001163d */
[----:B---3--:R-:W-:Y:S02]  /*87b0*/  @P0 SHF.L.U32 R61, R30, R65, RZ ;  /* 0x000000411e3d0219 */ /* 0x008fe400000006ff */
[----:B------:R-:W-:Y:S02]  /*87c0*/  @P0 SHF.R.U64 R62, R62, R33, R60 ;  /* 0x000000213e3e0219 */ /* 0x000fe4000000123c */
[--C-:B------:R-:W-:Y:S02]  /*87d0*/  @P0 SHF.R.U32.HI R32, RZ, 0x1, R31.reuse ;  /* 0x00000001ff200819 */ /* 0x100fe4000001161f */
[C-C-:B------:R-:W-:Y:S02]  /*87e0*/  @P0 SHF.R.U64 R34, R30.reuse, 0x1, R31.reuse ;  /* 0x000000011e220819 */ /* 0x140fe4000000121f */
[----:B------:R-:W-:-:S02]  /*87f0*/  @P0 SHF.L.U64.HI R35, R30, R65, R31 ;  /* 0x000000411e230219 */ /* 0x000fc4000001021f */
[----:B------:R-:W-:Y:S02]  /*8800*/  @P0 SHF.R.U32.HI R60, RZ, R33, R60 ;  /* 0x00000021ff3c0219 */ /* 0x000fe4000001163c */
[----:B------:R-:W-:Y:S02]  /*8810*/  @P0 LOP3.LUT R30, R61, R62, RZ, 0xfc, !PT ;  /* 0x0000003e3d1e0212 */ /* 0x000fe400078efcff */
[----:B----4-:R-:W-:Y:S02]  /*8820*/  @P0 SHF.L.U32 R61, R28, R65, RZ ;  /* 0x000000411c3d0219 */ /* 0x010fe400000006ff */
[-CC-:B------:R-:W-:Y:S02]  /*8830*/  @P0 SHF.R.U64 R34, R34, R33.reuse, R32.reuse ;  /* 0x0000002122220219 */ /* 0x180fe40000001220 */
[----:B------:R-:W-:Y:S02]  /*8840*/  @P0 LOP3.LUT R31, R35, R60, RZ, 0xfc, !PT ;  /* 0x0000003c231f0212 */ /* 0x000fe400078efcff */
[----:B------:R-:W-:Y:S01]  /*8850*/  @P0 SHF.R.U32.HI R32, RZ, R33, R32 ;  /* 0x00000021ff200219 */ /* 0x000fe20000011620 */
[----:B------:R-:W-:Y:S01]  /*8860*/  IMAD.SHL.U32 R33, R30, 0x4, RZ ;  /* 0x000000041e217824 */ /* 0x000fe200078e00ff */
[----:B------:R-:W-:-:S02]  /*8870*/  @P0 SHF.L.U64.HI R65, R28, R65, R29 ;  /* 0x000000411c410219 */ /* 0x000fc4000001021d */
[----:B------:R-:W-:Y:S02]  /*8880*/  @P0 LOP3.LUT R28, R61, R34, RZ, 0xfc, !PT ;  /* 0x000000223d1c0212 */ /* 0x000fe400078efcff */
[----:B------:R-:W-:Y:S02]  /*8890*/  SHF.L.U64.HI R30, R30, 0x2, R31 ;  /* 0x000000021e1e7819 */ /* 0x000fe4000001021f */
[----:B------:R-:W-:Y:S02]  /*88a0*/  @P0 LOP3.LUT R29, R65, R32, RZ, 0xfc, !PT ;  /* 0x00000020411d0212 */ /* 0x000fe400078efcff */
[----:B------:R-:W-:Y:S02]  /*88b0*/  SHF.L.W.U32.HI R31, R31, 0x2, R28 ;  /* 0x000000021f1f7819 */ /* 0x000fe40000010e1c */
[----:B------:R-:W-:Y:S02]  /*88c0*/  IADD3 RZ, P1, PT, RZ, -R33, RZ ;  /* 0x80000021ffff7210 */ /* 0x000fe40007f3e0ff */
[----:B------:R-:W-:-:S02]  /*88d0*/  LOP3.LUT R32, RZ, R30, RZ, 0x33, !PT ;  /* 0x0000001eff207212 */ /* 0x000fc400078e33ff */
[----:B------:R-:W-:Y:S02]  /*88e0*/  SHF.L.W.U32.HI R34, R28, 0x2, R29 ;  /* 0x000000021c227819 */ /* 0x000fe40000010e1d */
[----:B------:R-:W-:Y:S02]  /*88f0*/  LOP3.LUT R35, RZ, R31, RZ, 0x33, !PT ;  /* 0x0000001fff237212 */ /* 0x000fe400078e33ff */
[----:B------:R-:W-:Y:S02]  /*8900*/  IADD3.X R32, P1, PT, RZ, R32, RZ, P1, !PT ;  /* 0x00000020ff207210 */ /* 0x000fe40000f3e4ff */
[----:B------:R-:W-:Y:S02]  /*8910*/  LOP3.LUT R28, RZ, R34, RZ, 0x33, !PT ;  /* 0x00000022ff1c7212 */ /* 0x000fe400078e33ff */
[----:B------:R-:W-:Y:S02]  /*8920*/  IADD3.X R35, P1, PT, RZ, R35, RZ, P1, !PT ;  /* 0x00000023ff237210 */ /* 0x000fe40000f3e4ff */
[----:B------:R-:W-:-:S03]  /*8930*/  ISETP.GT.U32.AND P0, PT, R31, -0x1, PT ;  /* 0xffffffff1f00780c */ /* 0x000fc60003f04070 */
[----:B------:R-:W-:Y:S01]  /*8940*/  IMAD.X R28, RZ, RZ, R28, P1 ;  /* 0x000000ffff1c7224 */ /* 0x000fe200008e061c */
[----:B------:R-:W-:-:S04]  /*8950*/  ISETP.GT.AND.EX P0, PT, R34, -0x1, PT, P0 ;  /* 0xffffffff2200780c */ /* 0x000fc80003f04300 */
[----:B------:R-:W-:Y:S02]  /*8960*/  SEL R28, R34, R28, P0 ;  /* 0x0000001c221c7207 */ /* 0x000fe40000000000 */
[----:B------:R-:W-:Y:S02]  /*8970*/  SEL R31, R31, R35, P0 ;  /* 0x000000231f1f7207 */ /* 0x000fe40000000000 */
[----:B------:R-:W-:Y:S02]  /*8980*/  ISETP.NE.U32.AND P1, PT, R28, RZ, PT ;  /* 0x000000ff1c00720c */ /* 0x000fe40003f25070 */
[----:B------:R-:W-:Y:S02]  /*8990*/  SEL R32, R30, R32, P0 ;  /* 0x000000201e207207 */ /* 0x000fe40000000000 */
[----:B------:R-:W-:Y:S01]  /*89a0*/  SEL R35, R31, R28, !P1 ;  /* 0x0000001c1f237207 */ /* 0x000fe20004800000 */
[----:B------:R-:W-:-:S05]  /*89b0*/  @!P0 IMAD.MOV R33, RZ, RZ, -R33 ;  /* 0x000000ffff218224 */ /* 0x000fca00078e0a21 */
[----:B------:R-:W0:Y:S02]  /*89c0*/  FLO.U32 R35, R35 ;  /* 0x0000002300237300 */ /* 0x000e2400000e0000 */
[C---:B0-----:R-:W-:Y:S02]  /*89d0*/  IADD3 R60, PT, PT, -R35.reuse, 0x1f, RZ ;  /* 0x0000001f233c7810 */ /* 0x041fe40007ffe1ff */
[----:B------:R-:W-:-:S03]  /*89e0*/  IADD3 R35, PT, PT, -R35, 0x3f, RZ ;  /* 0x0000003f23237810 */ /* 0x000fc60007ffe1ff */
[----:B------:R-:W-:-:S05]  /*89f0*/  @P1 IMAD.MOV R35, RZ, RZ, R60 ;  /* 0x000000ffff231224 */ /* 0x000fca00078e023c */
[----:B------:R-:W-:-:S13]  /*8a00*/  ISETP.NE.AND P1, PT, R35, RZ, PT ;  /* 0x000000ff2300720c */ /* 0x000fda0003f25270 */
[----:B------:R-:W-:Y:S05]  /*8a10*/  @!P1 BRA `(.L_x_89) ;  /* 0x0000000000289947 */ /* 0x000fea0003800000 */
[----:B------:R-:W-:Y:S02]  /*8a20*/  LOP3.LUT R30, R35, 0x3f, RZ, 0xc0, !PT ;  /* 0x0000003f231e7812 */ /* 0x000fe400078ec0ff */
[----:B------:R-:W-:Y:S02]  /*8a30*/  SHF.R.U64 R33, R33, 0x1, R32 ;  /* 0x0000000121217819 */ /* 0x000fe40000001220 */
[CC--:B------:R-:W-:Y:S02]  /*8a40*/  SHF.L.U64.HI R28, R31.reuse, R30.reuse, R28 ;  /* 0x0000001e1f1c7219 */ /* 0x0c0fe4000001021c */
[----:B------:R-:W-:Y:S02]  /*8a50*/  SHF.L.U32 R31, R31, R30, RZ ;  /* 0x0000001e1f1f7219 */ /* 0x000fe400000006ff */
[----:B------:R-:W-:Y:S02]  /*8a60*/  SHF.R.U32.HI R32, RZ, 0x1, R32 ;  /* 0x00000001ff207819 */ /* 0x000fe40000011620 */
[----:B------:R-:W-:-:S04]  /*8a70*/  LOP3.LUT R30, R35, 0x3f, RZ, 0xc, !PT ;  /* 0x0000003f231e7812 */ /* 0x000fc800078e0cff */
[-CC-:B------:R-:W-:Y:S02]  /*8a80*/  SHF.R.U64 R33, R33, R30.reuse, R32.reuse ;  /* 0x0000001e21217219 */ /* 0x180fe40000001220 */
[----:B------:R-:W-:Y:S02]  /*8a90*/  SHF.R.U32.HI R30, RZ, R30, R32 ;  /* 0x0000001eff1e7219 */ /* 0x000fe40000011620 */
[----:B------:R-:W-:Y:S02]  /*8aa0*/  LOP3.LUT R31, R31, R33, RZ, 0xfc, !PT ;  /* 0x000000211f1f7212 */ /* 0x000fe400078efcff */
[----:B------:R-:W-:-:S07]  /*8ab0*/  LOP3.LUT R28, R28, R30, RZ, 0xfc, !PT ;  /* 0x0000001e1c1c7212 */ /* 0x000fce00078efcff */
.L_x_89:
[----:B------:R-:W-:Y:S05]  /*8ac0*/  BSYNC.RECONVERGENT B0 ;  /* 0x0000000000007941 */ /* 0x000fea0003800200 */
.L_x_88:
[----:B------:R-:W-:-:S04]  /*8ad0*/  IMAD.WIDE.U32 R74, R31, 0x2168c235, RZ ;  /* 0x2168c2351f4a7825 */ /* 0x000fc800078e00ff */
[----:B------:R-:W-:Y:S01]  /*8ae0*/  IMAD.MOV.U32 R60, RZ, RZ, R75 ;  /* 0x000000ffff3c7224 */ /* 0x000fe200078e004b */
[----:B------:R-:W-:Y:S01]  /*8af0*/  IADD3 RZ, P1, PT, R74, R74, RZ ;  /* 0x0000004a4aff7210 */ /* 0x000fe20007f3e0ff */
[----:B------:R-:W-:Y:S02]  /*8b00*/  IMAD.MOV.U32 R61, RZ, RZ, RZ ;  /* 0x000000ffff3d7224 */ /* 0x000fe400078e00ff */
[----:B------:R-:W-:-:S04]  /*8b10*/  IMAD.HI.U32 R30, R28, -0x36f0255e, RZ ;  /* 0xc90fdaa21c1e7827 */ /* 0x000fc800078e00ff */
[----:B------:R-:W-:-:S04]  /*8b20*/  IMAD.WIDE.U32 R60, R31, -0x36f0255e, R60 ;  /* 0xc90fdaa21f3c7825 */ /* 0x000fc800078e003c */
[C---:B------:R-:W-:Y:S02]  /*8b30*/  IMAD R32, R28.reuse, -0x36f0255e, RZ ;  /* 0xc90fdaa21c207824 */ /* 0x040fe400078e02ff */
[----:B------:R-:W-:-:S04]  /*8b40*/  IMAD.WIDE.U32 R60, P2, R28, 0x2168c235, R60 ;  /* 0x2168c2351c3c7825 */ /* 0x000fc8000784003c */
[----:B------:R-:W-:Y:S01]  /*8b50*/  IMAD.X R30, RZ, RZ, R30, P2 ;  /* 0x000000ffff1e7224 */ /* 0x000fe200010e061e */
[----:B------:R-:W-:Y:S02]  /*8b60*/  IADD3 R32, P2, PT, R32, R61, RZ ;  /* 0x0000003d20207210 */ /* 0x000fe40007f5e0ff */
[----:B------:R-:W-:Y:S02]  /*8b70*/  IADD3.X RZ, P1, PT, R60, R60, RZ, P1, !PT ;  /* 0x0000003c3cff7210 */ /* 0x000fe40000f3e4ff */
[C---:B------:R-:W-:Y:S01]  /*8b80*/  ISETP.GT.U32.AND P4, PT, R32.reuse, RZ, PT ;  /* 0x000000ff2000720c */ /* 0x040fe20003f84070 */
[----:B------:R-:W-:Y:S01]  /*8b90*/  IMAD.X R31, RZ, RZ, R30, P2 ;  /* 0x000000ffff1f7224 */ /* 0x000fe200010e061e */
[----:B------:R-:W-:-:S04]  /*8ba0*/  IADD3.X R30, P2, PT, R32, R32, RZ, P1, !PT ;  /* 0x00000020201e7210 */ /* 0x000fc80000f5e4ff */
[C---:B------:R-:W-:Y:S01]  /*8bb0*/  ISETP.GT.AND.EX P1, PT, R31.reuse, RZ, PT, P4 ;  /* 0x000000ff1f00720c */ /* 0x040fe20003f24340 */
[----:B------:R-:W-:-:S03]  /*8bc0*/  IMAD.X R28, R31, 0x1, R31, P2 ;  /* 0x000000011f1c7824 */ /* 0x000fc600010e061f */
[----:B------:R-:W-:Y:S02]  /*8bd0*/  SEL R30, R30, R32, P1 ;  /* 0x000000201e1e7207 */ /* 0x000fe40000800000 */
[----:B------:R-:W-:Y:S02]  /*8be0*/  SEL R28, R28, R31, P1 ;  /* 0x0000001f1c1c7207 */ /* 0x000fe40000800000 */
[----:B------:R-:W-:Y:S02]  /*8bf0*/  IADD3 R31, P2, PT, R30, 0x1, RZ ;  /* 0x000000011e1f7810 */ /* 0x000fe40007f5e0ff */
[----:B------:R-:W-:-:S03]  /*8c00*/  LOP3.LUT P4, R32, R64, 0x80000000, RZ, 0xc0, !PT ;  /* 0x8000000040207812 */ /* 0x000fc6000788c0ff */
[----:B------:R-:W-:Y:S01]  /*8c10*/  IMAD.X R30, RZ, RZ, R28, P2 ;  /* 0x000000ffff1e7224 */ /* 0x000fe200010e061c */
[----:B------:R-:W-:Y:S02]  /*8c20*/  SEL R28, RZ, 0xffffffff, !P1 ;  /* 0xffffffffff1c7807 */ /* 0x000fe40004800000 */
[----:B------:R-:W-:Y:S02]  /*8c30*/  @!P0 LOP3.LUT R32, R32, 0x80000000, RZ, 0x3c, !PT ;  /* 0x8000000020208812 */ /* 0x000fe400078e3cff */
[----:B------:R-:W-:Y:S01]  /*8c40*/  SHF.R.U64 R31, R31, 0xa, R30 ;  /* 0x0000000a1f1f7819 */ /* 0x000fe2000000121e */
[----:B------:R-:W-:-:S03]  /*8c50*/  IMAD.IADD R28, R28, 0x1, -R35 ;  /* 0x000000011c1c7824 */ /* 0x000fc600078e0a23 */
[----:B------:R-:W-:Y:S01]  /*8c60*/  IADD3 R31, P2, PT, R31, 0x1, RZ ;  /* 0x000000011f1f7810 */ /* 0x000fe20007f5e0ff */
[----:B------:R-:W-:-:S03]  /*8c70*/  IMAD.SHL.U32 R28, R28, 0x100000, RZ ;  /* 0x001000001c1c7824 */ /* 0x000fc600078e00ff */
[----:B------:R-:W-:-:S04]  /*8c80*/  LEA.HI.X R30, R30, RZ, RZ, 0x16, P2 ;  /* 0x000000ff1e1e7211 */ /* 0x000fc800010fb4ff */
[--C-:B------:R-:W-:Y:S02]  /*8c90*/  SHF.R.U64 R33, R31, 0x1, R30.reuse ;  /* 0x000000011f217819 */ /* 0x100fe4000000121e */
[----:B------:R-:W-:Y:S02]  /*8ca0*/  SHF.R.U32.HI R31, RZ, 0x1e, R29 ;  /* 0x0000001eff1f7819 */ /* 0x000fe4000001161d */
[----:B------:R-:W-:Y:S02]  /*8cb0*/  SHF.R.U32.HI R30, RZ, 0x1, R30 ;  /* 0x00000001ff1e7819 */ /* 0x000fe4000001161e */
[----:B------:R-:W-:Y:S02]  /*8cc0*/  IADD3 R29, P1, P2, RZ, RZ, R33 ;  /* 0x000000ffff1d7210 */ /* 0x000fe40007a3e021 */
[----:B------:R-:W-:Y:S02]  /*8cd0*/  LEA.HI R31, R34, R31, RZ, 0x1 ;  /* 0x0000001f221f7211 */ /* 0x000fe400078f08ff */
[----:B------:R-:W-:-:S03]  /*8ce0*/  IADD3.X R28, PT, PT, R28, 0x3fe00000, R30, P1, P2 ;  /* 0x3fe000001c1c7810 */ /* 0x000fc60000fe441e */
[----:B------:R-:W-:Y:S01]  /*8cf0*/  @P4 IMAD.MOV R31, RZ, RZ, -R31 ;  /* 0x000000ffff1f4224 */ /* 0x000fe200078e0a1f */
[----:B------:R-:W-:-:S07]  /*8d00*/  LOP3.LUT R32, R28, R32, RZ, 0xfc, !PT ;  /* 0x000000201c207212 */ /* 0x000fce00078efcff */
.L_x_83:
[----:B------:R-:W-:Y:S02]  /*8d10*/  IMAD.MOV.U32 R33, RZ, RZ, R32 ;  /* 0x000000ffff217224 */ /* 0x000fe400078e0020 */
[----:B------:R-:W-:Y:S02]  /*8d20*/  IMAD.MOV.U32 R32, RZ, RZ, R29 ;  /* 0x000000ffff207224 */ /* 0x000fe400078e001d */
[----:B------:R-:W-:Y:S02]  /*8d30*/  IMAD.MOV.U32 R28, RZ, RZ, R63 ;  /* 0x000000ffff1c7224 */ /* 0x000fe400078e003f */
[----:B------:R-:W-:-:S04]  /*8d40*/  IMAD.MOV.U32 R29, RZ, RZ, 0x0 ;  /* 0x00000000ff1d7424 */ /* 0x000fc800078e00ff */
[----:B------:R-:W-:Y:S05]  /*8d50*/  RET.REL.NODEC R28 `(_Z15evaluate_kernelPPKdPdPS2_i) ;  /* 0xffffff701ca87950 */ /* 0x000fea0003c3ffff */
.L_x_90:
[----:B------:R-:W-:-:S00]  /*8d60*/  BRA `(.L_x_90) ;  /* 0xfffffffc00fc7947 */ /* 0x000fc0000383ffff */
[----:B------:R-:W-:-:S00]  /*8d70*/  NOP ;  /* 0x0000000000007918 */ /* 0x000fc00000000000 */
        /* <DEDUP_REMOVED lines=8> */
.L_x_92:


//--------------------- .nv.global.init           --------------------------
	.section	.nv.global.init,"aw",@progbits
	.align	16
.nv.global.init:
	.type		__cudart_sin_cos_coeffs,@object
	.size		__cudart_sin_cos_coeffs,(__cudart_i2opi_d - __cudart_sin_cos_coeffs)
__cudart_sin_cos_coeffs:
        /*0000*/ 	.byte	0x46, 0xd2, 0xb0, 0x2c, 0xf1, 0xe5, 0x5a, 0xbe, 0x92, 0xe3, 0xac, 0x69, 0xe3, 0x1d, 0xc7, 0x3e
        /*0010*/ 	.byte	0xa1, 0x62, 0xdb, 0x19, 0xa0, 0x01, 0x2a, 0xbf, 0x18, 0x08, 0x11, 0x11, 0x11, 0x11, 0x81, 0x3f
        /*0020*/ 	.byte	0x54, 0x55, 0x55, 0x55, 0x55, 0x55, 0xc5, 0xbf, 0x00, 0x00, 0x00, 0x00, 0x00, 0x00, 0x00, 0x00
        /*0030*/ 	.byte	0x00, 0x00, 0x00, 0x00, 0x00, 0x00, 0x00, 0x00, 0x64, 0x81, 0xfd, 0x20, 0x83, 0xff, 0xa8, 0xbd
        /*0040*/ 	.byte	0x28, 0x85, 0xef, 0xc1, 0xa7, 0xee, 0x21, 0x3e, 0xd9, 0xe6, 0x06, 0x8e, 0x4f, 0x7e, 0x92, 0xbe
        /*0050*/ 	.byte	0xe9, 0xbc, 0xdd, 0x19, 0xa0, 0x01, 0xfa, 0x3e, 0x47, 0x5d, 0xc1, 0x16, 0x6c, 0xc1, 0x56, 0xbf
        /*0060*/ 	.byte	0x51, 0x55, 0x55, 0x55, 0x55, 0x55, 0xa5, 0x3f, 0x00, 0x00, 0x00, 0x00, 0x00, 0x00, 0xe0, 0xbf
        /*0070*/ 	.byte	0x00, 0x00, 0x00, 0x00, 0x00, 0x00, 0xf0, 0x3f, 0x00, 0x00, 0x00, 0x00, 0x00, 0x00, 0x00, 0x00
	.type		__cudart_i2opi_d,@object
	.size		__cudart_i2opi_d,(.L_3 - __cudart_i2opi_d)
__cudart_i2opi_d:
        /* <DEDUP_REMOVED lines=9> */
.L_3:


//--------------------- .nv.shared.reserved.0     --------------------------
	.section	.nv.shared.reserved.0,"aw",@nobits
	.weak		__nv_reservedSMEM_offset_0_alias
	.size		__nv_reservedSMEM_offset_0_alias, 0, 64
	.other		__nv_reservedSMEM_offset_0_alias,@"STO_CUDA_RESERVED_SHARED STV_DEFAULT"
__nv_reservedSMEM_offset_0_alias:
	.zero		0
	.zero		64


//--------------------- .nv.constant0._Z15evaluate_kernelPPKdPdPS2_i --------------------------
	.section	.nv.constant0._Z15evaluate_kernelPPKdPdPS2_i,"a",@progbits
	.sectionflags	@""
	.align	4
.nv.constant0._Z15evaluate_kernelPPKdPdPS2_i:
	.zero		924


//--------------------- SYMBOLS --------------------------

	.type		.nv.reservedSmem.offset0,@object
	.size		.nv.reservedSmem.offset0,0x4
